def matmul_kernel(
    a_ptr,
    b_ptr,
    c_ptr,
    M,
    N,
    K,
    stride_am,
    stride_ak,
    stride_bk,
    stride_bn,
    stride_cm,
    stride_cn,
    BLOCK_M: tl.constexpr,
    BLOCK_N: tl.constexpr,
    BLOCK_K: tl.constexpr,
    GROUP_M: tl.constexpr,
):
    pid = tl.program_id(axis=0)
    num_pid_m = tl.cdiv(M, BLOCK_M)
    num_pid_n = tl.cdiv(N, BLOCK_N)
    num_pid_in_group = GROUP_M * num_pid_n
    group_id = pid // num_pid_in_group
    first_pid_m = group_id * GROUP_M
    group_size_m = min(num_pid_m - first_pid_m, GROUP_M)
    pid_m = first_pid_m + ((pid % num_pid_in_group) % group_size_m)
    pid_n = (pid % num_pid_in_group) // group_size_m

    offs_am = (pid_m * BLOCK_M + tl.arange(0, BLOCK_M)) % M
    offs_bn = (pid_n * BLOCK_N + tl.arange(0, BLOCK_N)) % N
    offs_k = tl.arange(0, BLOCK_K)
    a_ptrs = a_ptr + offs_am[:, None] * stride_am + offs_k[None, :] * stride_ak
    b_ptrs = b_ptr + offs_k[:, None] * stride_bk + offs_bn[None, :] * stride_bn

    acc = tl.zeros((BLOCK_M, BLOCK_N), dtype=tl.float32)
    for kk in range(0, tl.cdiv(K, BLOCK_K)):
        a = tl.load(a_ptrs, mask=offs_k[None, :] < K - kk * BLOCK_K, other=0.0)
        b = tl.load(b_ptrs, mask=offs_k[:, None] < K - kk * BLOCK_K, other=0.0)
        acc = tl.dot(a, b, acc)
        a_ptrs += BLOCK_K * stride_ak
        b_ptrs += BLOCK_K * stride_bk

    c = acc.to(c_ptr.dtype.element_ty)
    offs_cm = pid_m * BLOCK_M + tl.arange(0, BLOCK_M)
    offs_cn = pid_n * BLOCK_N + tl.arange(0, BLOCK_N)
    c_ptrs = c_ptr + offs_cm[:, None] * stride_cm + offs_cn[None, :] * stride_cn
    mask = (offs_cm[:, None] < M) & (offs_cn[None, :] < N)
    tl.store(c_ptrs, c, mask=mask)

# config = {"BLOCK_K": 32, "BLOCK_M": 64, "BLOCK_N": 128, "GROUP_M": 8, "arch": "sm_100", "dtype": "fp16", "num_ctas": 1, "num_stages": 3, "num_warps": 16}
# arch = sm_100


// ===== COMPILED SASS (sm_100a) =====

	.target	sm_100a

	.elftype	@"ET_EXEC"


//--------------------- .note.nv.tkinfo           --------------------------
	.section	.note.nv.tkinfo,"",@"SHT_NOTE"
	.sectionflags	@"SHF_NOTE_NV_TKINFO"
	.tkinfo
        /*0018*/ 	.word	0x00000081
        /*0030*/ 	.string	""
        /*0030*/ 	.string	"ptxas-blackwell"
        /*0030*/ 	.string	"Cuda compilation tools, release 12.9, V12.9.86"
        /*0030*/ 	.string	"Build cuda_12.9.r12.9/compiler.36037853_0"
        /*0030*/ 	.string	"-v  -suppress-debug-info  -lineinfo  -arch sm_100a "



//--------------------- .note.nv.cuver            --------------------------
	.section	.note.nv.cuver,"",@"SHT_NOTE"
	.sectionflags	@"SHF_NOTE_NV_CUVER"
        /*0018*/ 	.short	0x0001
        /*001a*/ 	.short	0x0064
        /*001c*/ 	.short	0x0001
        /*001e*/ 	.short	0x0000
        /*0020*/ 	.short	0x0001
        /*0022*/ 	.short	0x0000


//--------------------- .nv.info                  --------------------------
	.section	.nv.info,"",@"SHT_CUDA_INFO"
	.align	4


	//----- nvinfo : EIATTR_REGCOUNT
	.align		4
        /*0000*/ 	.byte	0x04, 0x2f
        /*0002*/ 	.short	(.L_1 - .L_0)
	.align		4
.L_0:
        /*0004*/ 	.word	index@(matmul_kernel)
        /*0008*/ 	.word	0x00000064


	//----- nvinfo : EIATTR_FRAME_SIZE
	.align		4
.L_1:
        /*000c*/ 	.byte	0x04, 0x11
        /*000e*/ 	.short	(.L_3 - .L_2)
	.align		4
.L_2:
        /*0010*/ 	.word	index@(matmul_kernel)
        /*0014*/ 	.word	0x00000000


	//----- nvinfo : EIATTR_MIN_STACK_SIZE
	.align		4
.L_3:
        /*0018*/ 	.byte	0x04, 0x12
        /*001a*/ 	.short	(.L_5 - .L_4)
	.align		4
.L_4:
        /*001c*/ 	.word	index@(matmul_kernel)
        /*0020*/ 	.word	0x00000000
.L_5:


//--------------------- .nv.info.matmul_kernel    --------------------------
	.section	.nv.info.matmul_kernel,"",@"SHT_CUDA_INFO"
	.sectionflags	@""
	.align	4


	//----- nvinfo : EIATTR_CUDA_API_VERSION
	.align		4
        /*0000*/ 	.byte	0x04, 0x37
        /*0002*/ 	.short	(.L_7 - .L_6)
.L_6:
        /*0004*/ 	.word	0x00000081


	//----- nvinfo : EIATTR_KPARAM_INFO
	.align		4
.L_7:
        /*0008*/ 	.byte	0x04, 0x17
        /*000a*/ 	.short	(.L_9 - .L_8)
.L_8:
        /*000c*/ 	.word	0x00000000
        /*0010*/ 	.short	0x000d
        /*0012*/ 	.short	0x0048
        /*0014*/ 	.byte	0x00, 0xf4, 0x21, 0x00


	//----- nvinfo : EIATTR_KPARAM_INFO
	.align		4
.L_9:
        /*0018*/ 	.byte	0x04, 0x17
        /*001a*/ 	.short	(.L_11 - .L_10)
.L_10:
        /*001c*/ 	.word	0x00000000
        /*0020*/ 	.short	0x000c
        /*0022*/ 	.short	0x0040
        /*0024*/ 	.byte	0x00, 0xf4, 0x21, 0x00


	//----- nvinfo : EIATTR_KPARAM_INFO
	.align		4
.L_11:
        /*0028*/ 	.byte	0x04, 0x17
        /*002a*/ 	.short	(.L_13 - .L_12)
.L_12:
        /*002c*/ 	.word	0x00000000
        /*0030*/ 	.short	0x000b
        /*0032*/ 	.short	0x0038
        /*0034*/ 	.byte	0x00, 0xf0, 0x11, 0x00


	//----- nvinfo : EIATTR_KPARAM_INFO
	.align		4
.L_13:
        /*0038*/ 	.byte	0x04, 0x17
        /*003a*/ 	.short	(.L_15 - .L_14)
.L_14:
        /*003c*/ 	.word	0x00000000
        /*0040*/ 	.short	0x000a
        /*0042*/ 	.short	0x0034
        /*0044*/ 	.byte	0x00, 0xf0, 0x11, 0x00


	//----- nvinfo : EIATTR_KPARAM_INFO
	.align		4
.L_15:
        /*0048*/ 	.byte	0x04, 0x17
        /*004a*/ 	.short	(.L_17 - .L_16)
.L_16:
        /*004c*/ 	.word	0x00000000
        /*0050*/ 	.short	0x0009
        /*0052*/ 	.short	0x0030
        /*0054*/ 	.byte	0x00, 0xf0, 0x11, 0x00


	//----- nvinfo : EIATTR_KPARAM_INFO
	.align		4
.L_17:
        /*0058*/ 	.byte	0x04, 0x17
        /*005a*/ 	.short	(.L_19 - .L_18)
.L_18:
        /*005c*/ 	.word	0x00000000
        /*0060*/ 	.short	0x0008
        /*0062*/ 	.short	0x002c
        /*0064*/ 	.byte	0x00, 0xf0, 0x11, 0x00


	//----- nvinfo : EIATTR_KPARAM_INFO
	.align		4
.L_19:
        /*0068*/ 	.byte	0x04, 0x17
        /*006a*/ 	.short	(.L_21 - .L_20)
.L_20:
        /*006c*/ 	.word	0x00000000
        /*0070*/ 	.short	0x0007
        /*0072*/ 	.short	0x0028
        /*0074*/ 	.byte	0x00, 0xf0, 0x11, 0x00


	//----- nvinfo : EIATTR_KPARAM_INFO
	.align		4
.L_21:
        /*0078*/ 	.byte	0x04, 0x17
        /*007a*/ 	.short	(.L_23 - .L_22)
.L_22:
        /*007c*/ 	.word	0x00000000
        /*0080*/ 	.short	0x0006
        /*0082*/ 	.short	0x0024
        /*0084*/ 	.byte	0x00, 0xf0, 0x11, 0x00


	//----- nvinfo : EIATTR_KPARAM_INFO
	.align		4
.L_23:
        /*0088*/ 	.byte	0x04, 0x17
        /*008a*/ 	.short	(.L_25 - .L_24)
.L_24:
        /*008c*/ 	.word	0x00000000
        /*0090*/ 	.short	0x0005
        /*0092*/ 	.short	0x0020
        /*0094*/ 	.byte	0x00, 0xf0, 0x11, 0x00


	//----- nvinfo : EIATTR_KPARAM_INFO
	.align		4
.L_25:
        /*0098*/ 	.byte	0x04, 0x17
        /*009a*/ 	.short	(.L_27 - .L_26)
.L_26:
        /*009c*/ 	.word	0x00000000
        /*00a0*/ 	.short	0x0004
        /*00a2*/ 	.short	0x001c
        /*00a4*/ 	.byte	0x00, 0xf0, 0x11, 0x00


	//----- nvinfo : EIATTR_KPARAM_INFO
	.align		4
.L_27:
        /*00a8*/ 	.byte	0x04, 0x17
        /*00aa*/ 	.short	(.L_29 - .L_28)
.L_28:
        /*00ac*/ 	.word	0x00000000
        /*00b0*/ 	.short	0x0003
        /*00b2*/ 	.short	0x0018
        /*00b4*/ 	.byte	0x00, 0xf0, 0x11, 0x00


	//----- nvinfo : EIATTR_KPARAM_INFO
	.align		4
.L_29:
        /*00b8*/ 	.byte	0x04, 0x17
        /*00ba*/ 	.short	(.L_31 - .L_30)
.L_30:
        /*00bc*/ 	.word	0x00000000
        /*00c0*/ 	.short	0x0002
        /*00c2*/ 	.short	0x0010
        /*00c4*/ 	.byte	0x00, 0xf4, 0x21, 0x00


	//----- nvinfo : EIATTR_KPARAM_INFO
	.align		4
.L_31:
        /*00c8*/ 	.byte	0x04, 0x17
        /*00ca*/ 	.short	(.L_33 - .L_32)
.L_32:
        /*00cc*/ 	.word	0x00000000
        /*00d0*/ 	.short	0x0001
        /*00d2*/ 	.short	0x0008
        /*00d4*/ 	.byte	0x00, 0xf4, 0x21, 0x00


	//----- nvinfo : EIATTR_KPARAM_INFO
	.align		4
.L_33:
        /*00d8*/ 	.byte	0x04, 0x17
        /*00da*/ 	.short	(.L_35 - .L_34)
.L_34:
        /*00dc*/ 	.word	0x00000000
        /*00e0*/ 	.short	0x0000
        /*00e2*/ 	.short	0x0000
        /*00e4*/ 	.byte	0x00, 0xf4, 0x21, 0x00


	//----- nvinfo : EIATTR_SPARSE_MMA_MASK
	.align		4
.L_35:
        /*00e8*/ 	.byte	0x03, 0x50
        /*00ea*/ 	.short	0x0000


	//----- nvinfo : EIATTR_MAXREG_COUNT
	.align		4
        /*00ec*/ 	.byte	0x03, 0x1b
        /*00ee*/ 	.short	0x0080


	//----- nvinfo : EIATTR_NUM_BARRIERS
	.align		4
        /*00f0*/ 	.byte	0x02, 0x4c
        /*00f2*/ 	.byte	0x01
	.zero		1


	//----- nvinfo : EIATTR_VRC_CTA_INIT_COUNT
	.align		4
        /*00f4*/ 	.byte	0x02, 0x4a
	.zero		1
	.zero		1


	//----- nvinfo : EIATTR_EXIT_INSTR_OFFSETS
	.align		4
        /*00f8*/ 	.byte	0x04, 0x1c
        /*00fa*/ 	.short	(.L_37 - .L_36)


	//   ....[0]....
.L_36:
        /*00fc*/ 	.word	0x00002240


	//   ....[1]....
        /*0100*/ 	.word	0x00002270


	//----- nvinfo : EIATTR_REQNTID
	.align		4
.L_37:
        /*0104*/ 	.byte	0x04, 0x10
        /*0106*/ 	.short	(.L_39 - .L_38)
.L_38:
        /*0108*/ 	.word	0x00000200
        /*010c*/ 	.word	0x00000001
        /*0110*/ 	.word	0x00000001


	//----- nvinfo : EIATTR_CBANK_PARAM_SIZE
	.align		4
.L_39:
        /*0114*/ 	.byte	0x03, 0x19
        /*0116*/ 	.short	0x0050


	//----- nvinfo : EIATTR_PARAM_CBANK
	.align		4
        /*0118*/ 	.byte	0x04, 0x0a
        /*011a*/ 	.short	(.L_41 - .L_40)
	.align		4
.L_40:
        /*011c*/ 	.word	index@(.nv.constant0.matmul_kernel)
        /*0120*/ 	.short	0x0380
        /*0122*/ 	.short	0x0050


	//----- nvinfo : EIATTR_SW_WAR
	.align		4
.L_41:
        /*0124*/ 	.byte	0x04, 0x36
        /*0126*/ 	.short	(.L_43 - .L_42)
.L_42:
        /*0128*/ 	.word	0x00000008
.L_43:


//--------------------- .nv.compat                --------------------------
	.section	.nv.compat,"",@"SHT_CUDA_COMPAT_INFO"
	.align	4
        /*0000*/ 	.byte	0x02, 0x02, 0x01, 0x00, 0x02, 0x05, 0x05, 0x00, 0x02, 0x03, 0x00, 0x00, 0x02, 0x06, 0x01, 0x00


//--------------------- .nv.callgraph             --------------------------
	.section	.nv.callgraph,"",@"SHT_CUDA_CALLGRAPH"
	.align	4
	.sectionentsize	8
	.align		4
        /*0000*/ 	.word	0x00000000
	.align		4
        /*0004*/ 	.word	0xffffffff
	.align		4
        /*0008*/ 	.word	0x00000000
	.align		4
        /*000c*/ 	.word	0xfffffffe
	.align		4
        /*0010*/ 	.word	0x00000000
	.align		4
        /*0014*/ 	.word	0xfffffffd
	.align		4
        /*0018*/ 	.word	0x00000000
	.align		4
        /*001c*/ 	.word	0xfffffffc


//--------------------- .text.matmul_kernel       --------------------------
	.section	.text.matmul_kernel,"ax",@progbits
	.align	128
        .global         matmul_kernel
        .type           matmul_kernel,@function
        .size           matmul_kernel,(.L_x_4 - matmul_kernel)
        .other          matmul_kernel,@"STO_CUDA_ENTRY STV_DEFAULT"
matmul_kernel:
.text.matmul_kernel:
[----:B------:R-:W0:Y:S08]  /*0000*/  LDC R1, c[0x0][0x37c] ;  /* 0x0000df00ff017b82 */ /* 0x000e300000000800 */
[----:B------:R-:W1:Y:S01]  /*0010*/  LDC.64 R10, c[0x0][0x398] ;  /* 0x0000e600ff0a7b82 */ /* 0x000e620000000a00 */
[----:B------:R-:W2:Y:S01]  /*0020*/  S2R R5, SR_CTAID.X ;  /* 0x0000000000057919 */ /* 0x000ea20000002500 */
[----:B------:R-:W3:Y:S01]  /*0030*/  LDCU UR4, c[0x0][0x3a0] ;  /* 0x00007400ff0477ac */ /* 0x000ee20008000800 */
[----:B------:R-:W4:Y:S01]  /*0040*/  S2R R60, SR_TID.X ;  /* 0x00000000003c7919 */ /* 0x000f220000002100 */
[----:B------:R-:W-:Y:S01]  /*0050*/  UMOV UR5, 0x400 ;  /* 0x0000040000057882 */ /* 0x000fe20000000000 */
[----:B------:R-:W0:Y:S03]  /*0060*/  LDCU.64 UR8, c[0x0][0x358] ;  /* 0x00006b00ff0877ac */ /* 0x000e260008000a00 */
[----:B------:R-:W5:Y:S01]  /*0070*/  S2UR UR6, SR_CgaCtaId ;  /* 0x00000000000679c3 */ /* 0x000f620000008800 */
[----:B------:R-:W0:Y:S01]  /*0080*/  LDCU UR7, c[0x0][0x3a0] ;  /* 0x00007400ff0777ac */ /* 0x000e220008000800 */
[----:B---3--:R-:W-:Y:S01]  /*0090*/  UIADD3 UR4, UPT, UPT, UR4, 0x1f, URZ ;  /* 0x0000001f04047890 */ /* 0x008fe2000fffe0ff */
[----:B-1----:R-:W-:-:S03]  /*00a0*/  VIADD R0, R11, 0x7f ;  /* 0x0000007f0b007836 */ /* 0x002fc60000000000 */
[----:B------:R-:W-:Y:S02]  /*00b0*/  UISETP.GT.AND UP0, UPT, UR4, 0x1f, UPT ;  /* 0x0000001f0400788c */ /* 0x000fe4000bf04270 */
[----:B------:R-:W-:Y:S01]  /*00c0*/  SHF.R.S32.HI R3, RZ, 0x1f, R0 ;  /* 0x0000001fff037819 */ /* 0x000fe20000011400 */
[----:B-----5:R-:W-:-:S03]  /*00d0*/  ULEA UR5, UR6, UR5, 0x18 ;  /* 0x0000000506057291 */ /* 0x020fc6000f8ec0ff */
[----:B------:R-:W-:Y:S02]  /*00e0*/  LEA.HI R3, R3, R0, RZ, 0x7 ;  /* 0x0000000003037211 */ /* 0x000fe400078f38ff */
[----:B--2---:R-:W-:Y:S02]  /*00f0*/  IABS R8, R5 ;  /* 0x0000000500087213 */ /* 0x004fe40000000000 */
[----:B------:R-:W-:-:S05]  /*0100*/  SHF.R.S32.HI R3, RZ, 0x7, R3 ;  /* 0x00000007ff037819 */ /* 0x000fca0000011403 */
[----:B------:R-:W-:-:S05]  /*0110*/  IMAD.SHL.U32 R4, R3, 0x8, RZ ;  /* 0x0000000803047824 */ /* 0x000fca00078e00ff */
[-C--:B------:R-:W-:Y:S02]  /*0120*/  IABS R7, R4.reuse ;  /* 0x0000000400077213 */ /* 0x080fe40000000000 */
[----:B------:R-:W-:Y:S02]  /*0130*/  IABS R12, R4 ;  /* 0x00000004000c7213 */ /* 0x000fe40000000000 */
[----:B------:R-:W1:Y:S08]  /*0140*/  I2F.RP R0, R7 ;  /* 0x0000000700007306 */ /* 0x000e700000209400 */
[----:B-1----:R-:W1:Y:S02]  /*0150*/  MUFU.RCP R0, R0 ;  /* 0x0000000000007308 */ /* 0x002e640000001000 */
[----:B-1----:R-:W-:-:S02]  /*0160*/  VIADD R2, R0, 0xffffffe ;  /* 0x0ffffffe00027836 */ /* 0x002fc40000000000 */
[----:B------:R-:W-:-:S04]  /*0170*/  IMAD.MOV R0, RZ, RZ, -R12 ;  /* 0x000000ffff007224 */ /* 0x000fc800078e0a0c */
[----:B------:R1:W2:Y:S02]  /*0180*/  F2I.FTZ.U32.TRUNC.NTZ R3, R2 ;  /* 0x0000000200037305 */ /* 0x0002a4000021f000 */
[----:B-1----:R-:W-:Y:S02]  /*0190*/  IMAD.MOV.U32 R2, RZ, RZ, RZ ;  /* 0x000000ffff027224 */ /* 0x002fe400078e00ff */
[----:B--2---:R-:W-:-:S04]  /*01a0*/  IMAD.MOV R6, RZ, RZ, -R3 ;  /* 0x000000ffff067224 */ /* 0x004fc800078e0a03 */
[----:B------:R-:W-:Y:S02]  /*01b0*/  IMAD R9, R6, R7, RZ ;  /* 0x0000000706097224 */ /* 0x000fe400078e02ff */
[----:B------:R-:W-:Y:S02]  /*01c0*/  IMAD.MOV.U32 R6, RZ, RZ, R8 ;  /* 0x000000ffff067224 */ /* 0x000fe400078e0008 */
[----:B------:R-:W-:-:S06]  /*01d0*/  IMAD.HI.U32 R3, R3, R9, R2 ;  /* 0x0000000903037227 */ /* 0x000fcc00078e0002 */
[----:B------:R-:W-:-:S04]  /*01e0*/  IMAD.HI.U32 R3, R3, R6, RZ ;  /* 0x0000000603037227 */ /* 0x000fc800078e00ff */
[----:B------:R-:W-:-:S05]  /*01f0*/  IMAD R0, R3, R0, R6 ;  /* 0x0000000003007224 */ /* 0x000fca00078e0206 */
[----:B------:R-:W-:-:S13]  /*0200*/  ISETP.GT.U32.AND P1, PT, R7, R0, PT ;  /* 0x000000000700720c */ /* 0x000fda0003f24070 */
[----:B------:R-:W-:Y:S02]  /*0210*/  @!P1 IMAD.IADD R0, R0, 0x1, -R7 ;  /* 0x0000000100009824 */ /* 0x000fe400078e0a07 */
[----:B------:R-:W-:Y:S01]  /*0220*/  @!P1 VIADD R3, R3, 0x1 ;  /* 0x0000000103039836 */ /* 0x000fe20000000000 */
[----:B------:R-:W-:Y:S02]  /*0230*/  ISETP.NE.AND P1, PT, R4, RZ, PT ;  /* 0x000000ff0400720c */ /* 0x000fe40003f25270 */
[----:B------:R-:W-:Y:S02]  /*0240*/  ISETP.GE.U32.AND P0, PT, R0, R7, PT ;  /* 0x000000070000720c */ /* 0x000fe40003f06070 */
[----:B------:R-:W-:-:S04]  /*0250*/  LOP3.LUT R0, R5, R4, RZ, 0x3c, !PT ;  /* 0x0000000405007212 */ /* 0x000fc800078e3cff */
[----:B------:R-:W-:Y:S01]  /*0260*/  ISETP.GE.AND P2, PT, R0, RZ, PT ;  /* 0x000000ff0000720c */ /* 0x000fe20003f46270 */
[----:B------:R-:W-:-:S06]  /*0270*/  VIADD R0, R10, 0x3f ;  /* 0x0000003f0a007836 */ /* 0x000fcc0000000000 */
[----:B------:R-:W-:-:S04]  /*0280*/  @P0 VIADD R3, R3, 0x1 ;  /* 0x0000000103030836 */ /* 0x000fc80000000000 */
[----:B------:R-:W-:Y:S01]  /*0290*/  IMAD.MOV.U32 R2, RZ, RZ, R3 ;  /* 0x000000ffff027224 */ /* 0x000fe200078e0003 */
[----:B------:R-:W-:-:S03]  /*02a0*/  SHF.R.S32.HI R3, RZ, 0x1f, R0 ;  /* 0x0000001fff037819 */ /* 0x000fc60000011400 */
[----:B------:R-:W-:Y:S01]  /*02b0*/  @!P2 IMAD.MOV R2, RZ, RZ, -R2 ;  /* 0x000000ffff02a224 */ /* 0x000fe200078e0a02 */
[----:B------:R-:W-:Y:S02]  /*02c0*/  @!P1 LOP3.LUT R2, RZ, R4, RZ, 0x33, !PT ;  /* 0x00000004ff029212 */ /* 0x000fe400078e33ff */
[----:B------:R-:W-:-:S03]  /*02d0*/  LEA.HI R3, R3, R0, RZ, 0x6 ;  /* 0x0000000003037211 */ /* 0x000fc600078f30ff */
[----:B------:R-:W-:Y:S02]  /*02e0*/  IMAD.SHL.U32 R50, R2, 0x8, RZ ;  /* 0x0000000802327824 */ /* 0x000fe400078e00ff */
[----:B------:R-:W-:-:S03]  /*02f0*/  IMAD.MOV R2, RZ, RZ, -R2 ;  /* 0x000000ffff027224 */ /* 0x000fc600078e0a02 */
[----:B------:R-:W-:Y:S01]  /*0300*/  LEA.HI.SX32 R3, R3, -R50, 0x1a ;  /* 0x8000003203037211 */ /* 0x000fe200078fd2ff */
[----:B------:R-:W-:-:S03]  /*0310*/  IMAD R4, R4, R2, R5 ;  /* 0x0000000204047224 */ /* 0x000fc600078e0205 */
[----:B------:R-:W-:Y:S02]  /*0320*/  VIMNMX R13, PT, PT, R3, 0x8, PT ;  /* 0x00000008030d7848 */ /* 0x000fe40003fe0100 */
[----:B------:R-:W-:Y:S02]  /*0330*/  IABS R9, R4 ;  /* 0x0000000400097213 */ /* 0x000fe40000000000 */
[----:B------:R-:W-:-:S04]  /*0340*/  IABS R7, R13 ;  /* 0x0000000d00077213 */ /* 0x000fc80000000000 */
[----:B------:R-:W1:Y:S08]  /*0350*/  I2F.RP R0, R7 ;  /* 0x0000000700007306 */ /* 0x000e700000209400 */
[----:B-1----:R-:W1:Y:S02]  /*0360*/  MUFU.RCP R0, R0 ;  /* 0x0000000000007308 */ /* 0x002e640000001000 */
[----:B-1----:R-:W-:-:S06]  /*0370*/  VIADD R3, R0, 0xffffffe ;  /* 0x0ffffffe00037836 */ /* 0x002fcc0000000000 */
[----:B------:R-:W1:Y:S02]  /*0380*/  F2I.FTZ.U32.TRUNC.NTZ R3, R3 ;  /* 0x0000000300037305 */ /* 0x000e64000021f000 */
[----:B-1----:R-:W-:-:S04]  /*0390*/  IMAD.MOV R6, RZ, RZ, -R3 ;  /* 0x000000ffff067224 */ /* 0x002fc800078e0a03 */
[----:B------:R-:W-:Y:S01]  /*03a0*/  IMAD.MOV.U32 R2, RZ, RZ, R6 ;  /* 0x000000ffff027224 */ /* 0x000fe200078e0006 */
[----:B------:R-:W-:-:S03]  /*03b0*/  IABS R6, R13 ;  /* 0x0000000d00067213 */ /* 0x000fc60000000000 */
[----:B------:R-:W-:Y:S02]  /*03c0*/  IMAD R5, R2, R7, RZ ;  /* 0x0000000702057224 */ /* 0x000fe400078e02ff */
[----:B------:R-:W-:Y:S02]  /*03d0*/  IMAD.MOV.U32 R2, RZ, RZ, RZ ;  /* 0x000000ffff027224 */ /* 0x000fe400078e00ff */
[----:B------:R-:W-:Y:S02]  /*03e0*/  IMAD.MOV R0, RZ, RZ, -R6 ;  /* 0x000000ffff007224 */ /* 0x000fe400078e0a06 */
[----:B------:R-:W-:Y:S01]  /*03f0*/  IMAD.HI.U32 R2, R3, R5, R2 ;  /* 0x0000000503027227 */ /* 0x000fe200078e0002 */
[----:B----4-:R-:W-:-:S05]  /*0400*/  LOP3.LUT R3, R60, 0x3f, RZ, 0xc0, !PT ;  /* 0x0000003f3c037812 */ /* 0x010fca00078ec0ff */
        /* <DEDUP_REMOVED lines=8> */
[----:B------:R-:W-:-:S07]  /*0490*/  ISETP.GE.AND P2, PT, R0, RZ, PT ;  /* 0x000000ff0000720c */ /* 0x000fce0003f46270 */
[----:B------:R-:W-:-:S06]  /*04a0*/  @P0 VIADD R2, R2, 0x1 ;  /* 0x0000000102020836 */ /* 0x000fcc0000000000 */
[----:B------:R-:W-:Y:S01]  /*04b0*/  @!P2 IMAD.MOV R2, RZ, RZ, -R2 ;  /* 0x000000ffff02a224 */ /* 0x000fe200078e0a02 */
[----:B------:R-:W-:-:S05]  /*04c0*/  @!P1 LOP3.LUT R2, RZ, R13, RZ, 0x33, !PT ;  /* 0x0000000dff029212 */ /* 0x000fca00078e33ff */
[----:B------:R-:W-:Y:S02]  /*04d0*/  IMAD.MOV R0, RZ, RZ, -R2 ;  /* 0x000000ffff007224 */ /* 0x000fe400078e0a02 */
[----:B------:R-:W-:Y:S02]  /*04e0*/  IMAD.SHL.U32 R55, R2, 0x80, RZ ;  /* 0x0000008002377824 */ /* 0x000fe400078e00ff */
[----:B------:R-:W-:-:S04]  /*04f0*/  IMAD R0, R13, R0, R4 ;  /* 0x000000000d007224 */ /* 0x000fc800078e0204 */
[----:B------:R-:W-:Y:S01]  /*0500*/  IMAD.IADD R50, R50, 0x1, R0 ;  /* 0x0000000132327824 */ /* 0x000fe200078e0200 */
[----:B------:R-:W-:-:S03]  /*0510*/  SHF.R.U32.HI R0, RZ, 0x6, R60 ;  /* 0x00000006ff007819 */ /* 0x000fc6000001163c */
[----:B------:R-:W-:Y:S01]  /*0520*/  IMAD R50, R50, 0x40, R3 ;  /* 0x0000004032327824 */ /* 0x000fe200078e0203 */
[----:B------:R-:W-:-:S04]  /*0530*/  SGXT.U32 R0, R0, 0x3 ;  /* 0x000000030000781a */ /* 0x000fc80000000000 */
[C---:B------:R-:W-:Y:S02]  /*0540*/  LOP3.LUT R51, R0.reuse, 0x8, RZ, 0xfc, !PT ;  /* 0x0000000800337812 */ /* 0x040fe400078efcff */
[C---:B------:R-:W-:Y:S02]  /*0550*/  LOP3.LUT R52, R0.reuse, 0x10, RZ, 0xfc, !PT ;  /* 0x0000001000347812 */ /* 0x040fe400078efcff */
[----:B------:R-:W-:Y:S01]  /*0560*/  LOP3.LUT R53, R0, 0x18, RZ, 0xfc, !PT ;  /* 0x0000001800357812 */ /* 0x000fe200078efcff */
[----:B0-----:R-:W-:Y:S06]  /*0570*/  BRA.U UP0, `(.L_x_0) ;  /* 0x0000000100207547 */ /* 0x001fec000b800000 */
[----:B------:R-:W-:Y:S01]  /*0580*/  IMAD.SHL.U32 R54, R60, 0x10, RZ ;  /* 0x000000103c367824 */ /* 0x000fe200078e00ff */
[----:B------:R-:W-:Y:S02]  /*0590*/  SHF.R.U32.HI R60, RZ, 0x2, R60 ;  /* 0x00000002ff3c7819 */ /* 0x000fe4000001163c */
[----:B------:R-:W-:Y:S02]  /*05a0*/  CS2R R12, SRZ ;  /* 0x00000000000c7805 */ /* 0x000fe4000001ff00 */
[----:B------:R-:W-:Y:S02]  /*05b0*/  CS2R R16, SRZ ;  /* 0x0000000000107805 */ /* 0x000fe4000001ff00 */
[----:B------:R-:W-:Y:S02]  /*05c0*/  CS2R R14, SRZ ;  /* 0x00000000000e7805 */ /* 0x000fe4000001ff00 */
[----:B------:R-:W-:Y:S02]  /*05d0*/  CS2R R18, SRZ ;  /* 0x0000000000127805 */ /* 0x000fe4000001ff00 */
[----:B------:R-:W-:Y:S01]  /*05e0*/  LOP3.LUT R54, R54, 0xe00, RZ, 0xc0, !PT ;  /* 0x00000e0036367812 */ /* 0x000fe200078ec0ff */
[----:B------:R-:W-:Y:S06]  /*05f0*/  BRA `(.L_x_1) ;  /* 0x0000001000d47947 */ /* 0x000fec0003800000 */
.L_x_0:
[----:B------:R-:W-:Y:S01]  /*0600*/  IABS R19, R10 ;  /* 0x0000000a00137213 */ /* 0x000fe20000000000 */
[----:B------:R-:W0:Y:S01]  /*0610*/  LDC R62, c[0x0][0x3a8] ;  /* 0x0000ea00ff3e7b82 */ /* 0x000e220000000800 */
[----:B------:R-:W-:Y:S01]  /*0620*/  IABS R16, R11 ;  /* 0x0000000b00107213 */ /* 0x000fe20000000000 */
[C---:B------:R-:W-:Y:S01]  /*0630*/  IMAD.SHL.U32 R28, R60.reuse, 0x2, RZ ;  /* 0x000000023c1c7824 */ /* 0x040fe200078e00ff */
[----:B------:R-:W1:Y:S01]  /*0640*/  I2F.RP R7, R19 ;  /* 0x0000001300077306 */ /* 0x000e620000209400 */
[C---:B------:R-:W-:Y:S01]  /*0650*/  LEA.HI R18, R60.reuse, R55, RZ, 0x1b ;  /* 0x000000373c127211 */ /* 0x040fe200078fd8ff */
[----:B------:R-:W2:Y:S01]  /*0660*/  LDCU UR10, c[0x0][0x3b0] ;  /* 0x00007600ff0a77ac */ /* 0x000ea20008000800 */
[----:B------:R-:W-:Y:S01]  /*0670*/  IABS R14, R50 ;  /* 0x00000032000e7213 */ /* 0x000fe20000000000 */
[----:B------:R-:W-:Y:S01]  /*0680*/  IMAD.SHL.U32 R54, R60, 0x10, RZ ;  /* 0x000000103c367824 */ /* 0x000fe200078e00ff */
[----:B------:R-:W-:Y:S01]  /*0690*/  ISETP.GE.AND P4, PT, R50, RZ, PT ;  /* 0x000000ff3200720c */ /* 0x000fe20003f86270 */
[C---:B------:R-:W-:Y:S01]  /*06a0*/  VIADD R22, R18.reuse, 0x50 ;  /* 0x0000005012167836 */ /* 0x040fe20000000000 */
[----:B------:R-:W3:Y:S01]  /*06b0*/  LDCU.128 UR12, c[0x0][0x380] ;  /* 0x00007000ff0c77ac */ /* 0x000ee20008000c00 */
[----:B------:R-:W4:Y:S01]  /*06c0*/  I2F.RP R6, R16 ;  /* 0x0000001000067306 */ /* 0x000f220000209400 */
[----:B------:R-:W-:Y:S01]  /*06d0*/  VIADD R24, R18, 0x30 ;  /* 0x0000003012187836 */ /* 0x000fe20000000000 */
[----:B------:R-:W5:Y:S01]  /*06e0*/  LDC R75, c[0x0][0x3ac] ;  /* 0x0000eb00ff4b7b82 */ /* 0x000f620000000800 */
[C---:B------:R-:W-:Y:S01]  /*06f0*/  IMAD.SHL.U32 R57, R60.reuse, 0x40, RZ ;  /* 0x000000403c397824 */ /* 0x040fe200078e00ff */
[----:B------:R-:W-:Y:S01]  /*0700*/  LOP3.LUT R58, R60, 0x1f, RZ, 0xc0, !PT ;  /* 0x0000001f3c3a7812 */ /* 0x000fe200078ec0ff */
[----:B------:R-:W-:Y:S01]  /*0710*/  USHF.R.S32.HI UR6, URZ, 0x1f, UR4 ;  /* 0x0000001fff067899 */ /* 0x000fe20008011404 */
[----:B------:R-:W-:-:S02]  /*0720*/  IABS R15, R24 ;  /* 0x00000018000f7213 */ /* 0x000fc40000000000 */
[----:B------:R-:W-:Y:S01]  /*0730*/  CS2R R26, SRZ ;  /* 0x00000000001a7805 */ /* 0x000fe2000001ff00 */
[----:B-1----:R-:W1:Y:S01]  /*0740*/  MUFU.RCP R7, R7 ;  /* 0x0000000700077308 */ /* 0x002e620000001000 */
[----:B------:R-:W-:Y:S01]  /*0750*/  LOP3.LUT R54, R54, 0xe00, RZ, 0xc0, !PT ;  /* 0x00000e0036367812 */ /* 0x000fe200078ec0ff */
[----:B------:R-:W-:Y:S01]  /*0760*/  ULEA.HI UR6, UR6, UR4, URZ, 0x5 ;  /* 0x0000000406067291 */ /* 0x000fe2000f8f28ff */
[----:B0-----:R-:W-:-:S03]  /*0770*/  IMAD R71, R51, R62, RZ ;  /* 0x0000003e33477224 */ /* 0x001fc600078e02ff */
[----:B------:R-:W-:Y:S01]  /*0780*/  USHF.R.S32.HI UR6, URZ, 0x5, UR6 ;  /* 0x00000005ff067899 */ /* 0x000fe20008011406 */
[-C--:B------:R-:W-:Y:S01]  /*0790*/  IMAD R67, R53, R62.reuse, RZ ;  /* 0x0000003e35437224 */ /* 0x080fe200078e02ff */
[----:B----4-:R-:W0:Y:S01]  /*07a0*/  MUFU.RCP R6, R6 ;  /* 0x0000000600067308 */ /* 0x010e220000001000 */
[-C--:B------:R-:W-:Y:S02]  /*07b0*/  IMAD R69, R52, R62.reuse, RZ ;  /* 0x0000003e34457224 */ /* 0x080fe400078e02ff */
[----:B------:R-:W-:Y:S02]  /*07c0*/  IMAD R73, R0, R62, RZ ;  /* 0x0000003e00497224 */ /* 0x000fe400078e02ff */
[----:B------:R-:W-:Y:S02]  /*07d0*/  IMAD.SHL.U32 R62, R62, 0x20, RZ ;  /* 0x000000203e3e7824 */ /* 0x000fe400078e00ff */
[----:B-1----:R-:W-:Y:S02]  /*07e0*/  VIADD R4, R7, 0xffffffe ;  /* 0x0ffffffe07047836 */ /* 0x002fe40000000000 */
[----:B-----5:R-:W-:-:S02]  /*07f0*/  IMAD.SHL.U32 R77, R75, 0x20, RZ ;  /* 0x000000204b4d7824 */ /* 0x020fc400078e00ff */
[----:B------:R1:W4:Y:S01]  /*0800*/  F2I.FTZ.U32.TRUNC.NTZ R5, R4 ;  /* 0x0000000400057305 */ /* 0x000322000021f000 */
[----:B------:R-:W-:Y:S02]  /*0810*/  IMAD R75, R58, R75, RZ ;  /* 0x0000004b3a4b7224 */ /* 0x000fe400078e02ff */
[----:B0-----:R-:W-:Y:S01]  /*0820*/  VIADD R2, R6, 0xffffffe ;  /* 0x0ffffffe06027836 */ /* 0x001fe20000000000 */
[----:B------:R-:W-:-:S04]  /*0830*/  SHF.R.U32.HI R6, RZ, 0x5, R60 ;  /* 0x00000005ff067819 */ /* 0x000fc8000001163c */
[----:B------:R0:W5:Y:S01]  /*0840*/  F2I.FTZ.U32.TRUNC.NTZ R3, R2 ;  /* 0x0000000200037305 */ /* 0x000162000021f000 */
[----:B-1----:R-:W-:Y:S02]  /*0850*/  IMAD.MOV.U32 R4, RZ, RZ, RZ ;  /* 0x000000ffff047224 */ /* 0x002fe400078e00ff */
[----:B----4-:R-:W-:Y:S02]  /*0860*/  IMAD.MOV R8, RZ, RZ, -R5 ;  /* 0x000000ffff087224 */ /* 0x010fe400078e0a05 */
[----:B0-----:R-:W-:Y:S02]  /*0870*/  IMAD.MOV.U32 R2, RZ, RZ, RZ ;  /* 0x000000ffff027224 */ /* 0x001fe400078e00ff */
[----:B------:R-:W-:Y:S02]  /*0880*/  IMAD R9, R8, R19, RZ ;  /* 0x0000001308097224 */ /* 0x000fe400078e02ff */
[----:B-----5:R-:W-:Y:S02]  /*0890*/  IMAD.MOV R7, RZ, RZ, -R3 ;  /* 0x000000ffff077224 */ /* 0x020fe400078e0a03 */
[----:B------:R-:W-:Y:S01]  /*08a0*/  IMAD.HI.U32 R5, R5, R9, R4 ;  /* 0x0000000905057227 */ /* 0x000fe200078e0004 */
[----:B------:R-:W-:-:S03]  /*08b0*/  IABS R9, R22 ;  /* 0x0000001600097213 */ /* 0x000fc60000000000 */
[----:B------:R-:W-:Y:S02]  /*08c0*/  VIADD R4, R18, 0x70 ;  /* 0x0000007012047836 */ /* 0x000fe40000000000 */
[----:B------:R-:W-:Y:S02]  /*08d0*/  IMAD R7, R7, R16, RZ ;  /* 0x0000001007077224 */ /* 0x000fe400078e02ff */
[----:B------:R-:W-:Y:S01]  /*08e0*/  IMAD.HI.U32 R5, R5, R14, RZ ;  /* 0x0000000e05057227 */ /* 0x000fe200078e00ff */
[----:B------:R-:W-:Y:S02]  /*08f0*/  IABS R8, R4 ;  /* 0x0000000400087213 */ /* 0x000fe40000000000 */
[----:B------:R-:W-:Y:S01]  /*0900*/  ISETP.GE.AND P0, PT, R4, RZ, PT ;  /* 0x000000ff0400720c */ /* 0x000fe20003f06270 */
[----:B------:R-:W-:Y:S01]  /*0910*/  IMAD.HI.U32 R3, R3, R7, R2 ;  /* 0x0000000703037227 */ /* 0x000fe200078e0002 */
[----:B------:R-:W-:-:S03]  /*0920*/  SGXT.U32 R2, R6, 0x4 ;  /* 0x000000040602781a */ /* 0x000fc60000000000 */
[----:B------:R-:W-:Y:S01]  /*0930*/  IMAD.MOV.U32 R6, RZ, RZ, R8 ;  /* 0x000000ffff067224 */ /* 0x000fe200078e0008 */
[----:B------:R-:W-:Y:S01]  /*0940*/  LOP3.LUT R20, R55, R2, RZ, 0xfc, !PT ;  /* 0x0000000237147212 */ /* 0x000fe200078efcff */
[----:B------:R-:W-:Y:S02]  /*0950*/  IMAD.MOV R7, RZ, RZ, -R5 ;  /* 0x000000ffff077224 */ /* 0x000fe400078e0a05 */
[----:B------:R-:W-:Y:S01]  /*0960*/  IMAD.HI.U32 R2, R3, R6, RZ ;  /* 0x0000000603027227 */ /* 0x000fe200078e00ff */
[C---:B------:R-:W-:Y:S02]  /*0970*/  LOP3.LUT R21, R20.reuse, 0x60, RZ, 0xfc, !PT ;  /* 0x0000006014157812 */ /* 0x040fe400078efcff */
[----:B------:R-:W-:Y:S01]  /*0980*/  LOP3.LUT R23, R20, 0x40, RZ, 0xfc, !PT ;  /* 0x0000004014177812 */ /* 0x000fe200078efcff */
[----:B------:R-:W-:Y:S01]  /*0990*/  IMAD.MOV R5, RZ, RZ, -R2 ;  /* 0x000000ffff057224 */ /* 0x000fe200078e0a02 */
[----:B------:R-:W-:Y:S01]  /*09a0*/  IABS R2, R21 ;  /* 0x0000001500027213 */ /* 0x000fe20000000000 */
[C---:B------:R-:W-:Y:S01]  /*09b0*/  IMAD R14, R19.reuse, R7, R14 ;  /* 0x00000007130e7224 */ /* 0x040fe200078e020e */
[----:B------:R-:W-:Y:S01]  /*09c0*/  IABS R12, R23 ;  /* 0x00000017000c7213 */ /* 0x000fe20000000000 */
[----:B------:R-:W-:Y:S01]  /*09d0*/  IMAD R4, R16, R5, R6 ;  /* 0x0000000510047224 */ /* 0x000fe200078e0206 */
[----:B------:R-:W-:Y:S01]  /*09e0*/  LOP3.LUT R25, R20, 0x20, RZ, 0xfc, !PT ;  /* 0x0000002014197812 */ /* 0x000fe200078efcff */
[----:B------:R-:W-:Y:S01]  /*09f0*/  IMAD.MOV.U32 R5, RZ, RZ, R2 ;  /* 0x000000ffff057224 */ /* 0x000fe200078e0002 */
[----:B------:R-:W-:Y:S01]  /*0a00*/  ISETP.GT.U32.AND P1, PT, R19, R14, PT ;  /* 0x0000000e1300720c */ /* 0x000fe20003f24070 */
[----:B------:R-:W-:Y:S01]  /*0a10*/  IMAD.HI.U32 R6, R3, R12, RZ ;  /* 0x0000000c03067227 */ /* 0x000fe200078e00ff */
[----:B------:R-:W-:-:S02]  /*0a20*/  IABS R17, R25 ;  /* 0x0000001900117213 */ /* 0x000fc40000000000 */
[----:B------:R-:W-:Y:S01]  /*0a30*/  ISETP.GT.U32.AND P2, PT, R16, R4, PT ;  /* 0x000000041000720c */ /* 0x000fe20003f44070 */
[----:B------:R-:W-:-:S04]  /*0a40*/  IMAD.HI.U32 R2, R3, R5, RZ ;  /* 0x0000000503027227 */ /* 0x000fc800078e00ff */
[----:B------:R-:W-:Y:S02]  /*0a50*/  IMAD.MOV R7, RZ, RZ, -R2 ;  /* 0x000000ffff077224 */ /* 0x000fe400078e0a02 */
[----:B------:R-:W-:-:S04]  /*0a60*/  IMAD.HI.U32 R2, R3, R9, RZ ;  /* 0x0000000903027227 */ /* 0x000fc800078e00ff */
[----:B------:R-:W-:Y:S02]  /*0a70*/  IMAD R5, R16, R7, R5 ;  /* 0x0000000710057224 */ /* 0x000fe400078e0205 */
[----:B------:R-:W-:Y:S02]  /*0a80*/  IMAD.MOV R7, RZ, RZ, -R2 ;  /* 0x000000ffff077224 */ /* 0x000fe400078e0a02 */
[----:B------:R-:W-:Y:S01]  /*0a90*/  @!P1 IMAD.IADD R14, R14, 0x1, -R19 ;  /* 0x000000010e0e9824 */ /* 0x000fe200078e0a13 */
[C---:B------:R-:W-:Y:S01]  /*0aa0*/  ISETP.GT.U32.AND P6, PT, R16.reuse, R5, PT ;  /* 0x000000051000720c */ /* 0x040fe20003fc4070 */
[----:B------:R-:W-:Y:S02]  /*0ab0*/  IMAD.MOV R13, RZ, RZ, -R6 ;  /* 0x000000ffff0d7224 */ /* 0x000fe400078e0a06 */
[----:B------:R-:W-:Y:S01]  /*0ac0*/  IMAD R6, R16, R7, R9 ;  /* 0x0000000710067224 */ /* 0x000fe200078e0209 */
[----:B------:R-:W-:Y:S01]  /*0ad0*/  ISETP.GT.U32.AND P1, PT, R19, R14, PT ;  /* 0x0000000e1300720c */ /* 0x000fe20003f24070 */
[----:B------:R-:W-:-:S03]  /*0ae0*/  IMAD.HI.U32 R2, R3, R15, RZ ;  /* 0x0000000f03027227 */ /* 0x000fc600078e00ff */
[----:B------:R-:W-:Y:S01]  /*0af0*/  ISETP.GT.U32.AND P3, PT, R16, R6, PT ;  /* 0x000000061000720c */ /* 0x000fe20003f64070 */
[----:B------:R-:W-:-:S04]  /*0b00*/  IMAD.HI.U32 R8, R3, R17, RZ ;  /* 0x0000001103087227 */ /* 0x000fc800078e00ff */
[----:B------:R-:W-:Y:S02]  /*0b10*/  IMAD R7, R16, R13, R12 ;  /* 0x0000000d10077224 */ /* 0x000fe400078e020c */
[----:B------:R-:W-:Y:S02]  /*0b20*/  IMAD.MOV R2, RZ, RZ, -R2 ;  /* 0x000000ffff027224 */ /* 0x000fe400078e0a02 */
[----:B------:R-:W-:Y:S01]  /*0b30*/  VIADD R12, R18, 0x10 ;  /* 0x00000010120c7836 */ /* 0x000fe20000000000 */
[----:B------:R-:W-:Y:S01]  /*0b40*/  ISETP.GT.U32.AND P5, PT, R16, R7, PT ;  /* 0x000000071000720c */ /* 0x000fe20003fa4070 */
[----:B------:R-:W-:Y:S01]  /*0b50*/  @!P1 IMAD.IADD R14, R14, 0x1, -R19 ;  /* 0x000000010e0e9824 */ /* 0x000fe200078e0a13 */
[----:B------:R-:W-:Y:S01]  /*0b60*/  ISETP.NE.AND P1, PT, R10, RZ, PT ;  /* 0x000000ff0a00720c */ /* 0x000fe20003f25270 */
[----:B------:R-:W-:Y:S01]  /*0b70*/  IMAD.MOV R9, RZ, RZ, -R8 ;  /* 0x000000ffff097224 */ /* 0x000fe200078e0a08 */
[----:B------:R-:W-:Y:S01]  /*0b80*/  CS2R R18, SRZ ;  /* 0x0000000000127805 */ /* 0x000fe2000001ff00 */
[----:B------:R-:W-:Y:S01]  /*0b90*/  IMAD R8, R16, R2, R15 ;  /* 0x0000000210087224 */ /* 0x000fe200078e020f */
[----:B------:R-:W-:Y:S01]  /*0ba0*/  IABS R15, R12 ;  /* 0x0000000c000f7213 */ /* 0x000fe20000000000 */
[----:B------:R-:W-:-:S02]  /*0bb0*/  IMAD.MOV.U32 R2, RZ, RZ, R14 ;  /* 0x000000ffff027224 */ /* 0x000fc400078e000e */
[----:B------:R-:W-:Y:S02]  /*0bc0*/  @!P3 IMAD.IADD R6, R6, 0x1, -R16 ;  /* 0x000000010606b824 */ /* 0x000fe400078e0a10 */
[C---:B------:R-:W-:Y:S01]  /*0bd0*/  IMAD R9, R16.reuse, R9, R17 ;  /* 0x0000000910097224 */ /* 0x040fe200078e0211 */
[----:B------:R-:W-:Y:S01]  /*0be0*/  IABS R17, R20 ;  /* 0x0000001400117213 */ /* 0x000fe20000000000 */
[----:B------:R-:W-:Y:S01]  /*0bf0*/  @!P4 IMAD.MOV R2, RZ, RZ, -R2 ;  /* 0x000000ffff02c224 */ /* 0x000fe200078e0a02 */
[C---:B------:R-:W-:Y:S01]  /*0c00*/  ISETP.GT.U32.AND P4, PT, R16.reuse, R6, PT ;  /* 0x000000061000720c */ /* 0x040fe20003f84070 */
[----:B------:R-:W-:Y:S01]  /*0c10*/  IMAD.HI.U32 R13, R3, R15, RZ ;  /* 0x0000000f030d7227 */ /* 0x000fe200078e00ff */
[----:B------:R-:W-:Y:S02]  /*0c20*/  @!P1 LOP3.LUT R2, RZ, R10, RZ, 0x33, !PT ;  /* 0x0000000aff029212 */ /* 0x000fe400078e33ff */
[C---:B------:R-:W-:Y:S01]  /*0c30*/  ISETP.GT.U32.AND P1, PT, R16.reuse, R9, PT ;  /* 0x000000091000720c */ /* 0x040fe20003f24070 */
[----:B------:R-:W-:Y:S01]  /*0c40*/  @!P6 IMAD.IADD R5, R5, 0x1, -R16 ;  /* 0x000000010505e824 */ /* 0x000fe200078e0a10 */
[----:B------:R-:W-:Y:S01]  /*0c50*/  ISETP.GT.U32.AND P6, PT, R16, R8, PT ;  /* 0x000000081000720c */ /* 0x000fe20003fc4070 */
[----:B------:R-:W-:-:S03]  /*0c60*/  IMAD.HI.U32 R3, R3, R17, RZ ;  /* 0x0000001103037227 */ /* 0x000fc600078e00ff */
[----:B------:R-:W-:Y:S01]  /*0c70*/  ISETP.GT.U32.AND P3, PT, R16, R5, PT ;  /* 0x000000051000720c */ /* 0x000fe20003f64070 */
[----:B------:R-:W-:Y:S02]  /*0c80*/  IMAD.MOV R13, RZ, RZ, -R13 ;  /* 0x000000ffff0d7224 */ /* 0x000fe400078e0a0d */
[--C-:B------:R-:W-:Y:S02]  /*0c90*/  @!P2 IMAD.IADD R4, R4, 0x1, -R16.reuse ;  /* 0x000000010404a824 */ /* 0x100fe400078e0a10 */
[----:B------:R-:W-:Y:S02]  /*0ca0*/  IMAD.MOV R3, RZ, RZ, -R3 ;  /* 0x000000ffff037224 */ /* 0x000fe400078e0a03 */
[C---:B------:R-:W-:Y:S01]  /*0cb0*/  IMAD R10, R16.reuse, R13, R15 ;  /* 0x0000000d100a7224 */ /* 0x040fe200078e020f */
[C---:B------:R-:W-:Y:S01]  /*0cc0*/  ISETP.GT.U32.AND P2, PT, R16.reuse, R4, PT ;  /* 0x000000041000720c */ /* 0x040fe20003f44070 */
[----:B------:R-:W-:Y:S01]  /*0cd0*/  IMAD R13, R16, R3, R17 ;  /* 0x00000003100d7224 */ /* 0x000fe200078e0211 */
[----:B------:R-:W-:Y:S01]  /*0ce0*/  LOP3.LUT R3, R60, 0x7, RZ, 0xc0, !PT ;  /* 0x000000073c037812 */ /* 0x000fe200078ec0ff */
[--C-:B------:R-:W-:Y:S01]  /*0cf0*/  @!P4 IMAD.IADD R6, R6, 0x1, -R16.reuse ;  /* 0x000000010606c824 */ /* 0x100fe200078e0a10 */
[----:B------:R-:W-:Y:S01]  /*0d00*/  ISETP.GT.U32.AND P4, PT, R16, R10, PT ;  /* 0x0000000a1000720c */ /* 0x000fe20003f84070 */
[--C-:B------:R-:W-:Y:S01]  /*0d10*/  @!P6 IMAD.IADD R8, R8, 0x1, -R16.reuse ;  /* 0x000000010808e824 */ /* 0x100fe200078e0a10 */
[C---:B------:R-:W-:Y:S01]  /*0d20*/  ISETP.GT.U32.AND P6, PT, R16.reuse, R13, PT ;  /* 0x0000000d1000720c */ /* 0x040fe20003fc4070 */
[----:B------:R-:W-:Y:S01]  /*0d30*/  @!P5 IMAD.IADD R7, R7, 0x1, -R16 ;  /* 0x000000010707d824 */ /* 0x000fe200078e0a10 */
[----:B------:R-:W-:Y:S01]  /*0d40*/  SHF.R.U32.HI R15, RZ, 0x3, R60 ;  /* 0x00000003ff0f7819 */ /* 0x000fe2000001163c */
[--C-:B------:R-:W-:Y:S01]  /*0d50*/  @!P1 IMAD.IADD R9, R9, 0x1, -R16.reuse ;  /* 0x0000000109099824 */ /* 0x100fe200078e0a10 */
[----:B------:R-:W-:Y:S01]  /*0d60*/  ISETP.GE.AND P1, PT, R21, RZ, PT ;  /* 0x000000ff1500720c */ /* 0x000fe20003f26270 */
[--C-:B------:R-:W-:Y:S01]  /*0d70*/  @!P3 IMAD.IADD R5, R5, 0x1, -R16.reuse ;  /* 0x000000010505b824 */ /* 0x100fe200078e0a10 */
[----:B------:R-:W-:Y:S01]  /*0d80*/  ISETP.GT.U32.AND P5, PT, R16, R7, PT ;  /* 0x000000071000720c */ /* 0x000fe20003fa4070 */
[--C-:B------:R-:W-:Y:S01]  /*0d90*/  @!P2 IMAD.IADD R4, R4, 0x1, -R16.reuse ;  /* 0x000000010404a824 */ /* 0x100fe200078e0a10 */
[----:B------:R-:W-:Y:S01]  /*0da0*/  ISETP.GE.AND P2, PT, R22, RZ, PT ;  /* 0x000000ff1600720c */ /* 0x000fe20003f46270 */
[----:B------:R-:W-:Y:S01]  /*0db0*/  IMAD.SHL.U32 R17, R60, 0x8, RZ ;  /* 0x000000083c117824 */ /* 0x000fe200078e00ff */
[----:B------:R-:W-:Y:S01]  /*0dc0*/  ISETP.GE.AND P3, PT, R24, RZ, PT ;  /* 0x000000ff1800720c */ /* 0x000fe20003f66270 */
[--C-:B------:R-:W-:Y:S01]  /*0dd0*/  @!P4 IMAD.IADD R10, R10, 0x1, -R16.reuse ;  /* 0x000000010a0ac824 */ /* 0x100fe200078e0a10 */
[C---:B------:R-:W-:Y:S01]  /*0de0*/  ISETP.GT.U32.AND P4, PT, R16.reuse, R8, PT ;  /* 0x000000081000720c */ /* 0x040fe20003f84070 */
[----:B------:R-:W-:Y:S01]  /*0df0*/  @!P6 IMAD.IADD R13, R13, 0x1, -R16 ;  /* 0x000000010d0de824 */ /* 0x000fe200078e0a10 */
[----:B------:R-:W-:Y:S01]  /*0e00*/  LEA R56, R3, UR5, 0x6 ;  /* 0x0000000503387c11 */ /* 0x000fe2000f8e30ff */
[----:B------:R-:W-:Y:S01]  /*0e10*/  @!P0 IMAD.MOV R4, RZ, RZ, -R4 ;  /* 0x000000ffff048224 */ /* 0x000fe200078e0a04 */
[C---:B------:R-:W-:Y:S01]  /*0e20*/  ISETP.GT.U32.AND P0, PT, R16.reuse, R9, PT ;  /* 0x000000091000720c */ /* 0x040fe20003f04070 */
[----:B------:R-:W-:Y:S01]  /*0e30*/  @!P1 IMAD.MOV R5, RZ, RZ, -R5 ;  /* 0x000000ffff059224 */ /* 0x000fe200078e0a05 */
[C---:B------:R-:W-:Y:S01]  /*0e40*/  ISETP.GT.U32.AND P6, PT, R16.reuse, R10, PT ;  /* 0x0000000a1000720c */ /* 0x040fe20003fc4070 */
[----:B------:R-:W-:Y:S01]  /*0e50*/  @!P5 IMAD.IADD R7, R7, 0x1, -R16 ;  /* 0x000000010707d824 */ /* 0x000fe200078e0a10 */
[----:B------:R-:W-:Y:S01]  /*0e60*/  ISETP.GT.U32.AND P1, PT, R16, R13, PT ;  /* 0x0000000d1000720c */ /* 0x000fe20003f24070 */
[----:B------:R-:W-:Y:S01]  /*0e70*/  IMAD R3, R3, 0x90, RZ ;  /* 0x0000009003037824 */ /* 0x000fe200078e02ff */
[----:B------:R-:W-:Y:S01]  /*0e80*/  ISETP.GE.AND P5, PT, R12, RZ, PT ;  /* 0x000000ff0c00720c */ /* 0x000fe20003fa6270 */
[----:B------:R-:W-:Y:S01]  /*0e90*/  @!P2 IMAD.MOV R6, RZ, RZ, -R6 ;  /* 0x000000ffff06a224 */ /* 0x000fe200078e0a06 */
[----:B------:R-:W-:Y:S01]  /*0ea0*/  LOP3.LUT R12, R28, 0x10, RZ, 0xc0, !PT ;  /* 0x000000101c0c7812 */ /* 0x000fe200078ec0ff */
[----:B------:R-:W-:Y:S01]  /*0eb0*/  @!P4 IMAD.IADD R8, R8, 0x1, -R16 ;  /* 0x000000010808c824 */ /* 0x000fe200078e0a10 */
[----:B------:R-:W-:-:S02]  /*0ec0*/  ISETP.GE.AND P4, PT, R20, RZ, PT ;  /* 0x000000ff1400720c */ /* 0x000fc40003f86270 */
[----:B------:R-:W-:Y:S02]  /*0ed0*/  CS2R R20, SRZ ;  /* 0x0000000000147805 */ /* 0x000fe4000001ff00 */
[----:B------:R-:W-:Y:S01]  /*0ee0*/  LOP3.LUT R12, R12, 0x20, R15, 0xf8, !PT ;  /* 0x000000200c0c7812 */ /* 0x000fe200078ef80f */
[--C-:B------:R-:W-:Y:S01]  /*0ef0*/  @!P0 IMAD.IADD R9, R9, 0x1, -R16.reuse ;  /* 0x0000000109098824 */ /* 0x100fe200078e0a10 */
[----:B------:R-:W-:Y:S01]  /*0f00*/  ISETP.GE.AND P0, PT, R23, RZ, PT ;  /* 0x000000ff1700720c */ /* 0x000fe20003f06270 */
[--C-:B------:R-:W-:Y:S01]  /*0f10*/  @!P6 IMAD.IADD R10, R10, 0x1, -R16.reuse ;  /* 0x000000010a0ae824 */ /* 0x100fe200078e0a10 */
[----:B------:R-:W-:Y:S01]  /*0f20*/  ISETP.GE.AND P6, PT, R25, RZ, PT ;  /* 0x000000ff1900720c */ /* 0x000fe20003fc6270 */
[----:B------:R-:W-:Y:S01]  /*0f30*/  @!P1 IMAD.IADD R13, R13, 0x1, -R16 ;  /* 0x000000010d0d9824 */ /* 0x000fe200078e0a10 */
[----:B------:R-:W-:Y:S01]  /*0f40*/  LOP3.LUT R12, R3, R12, RZ, 0x3c, !PT ;  /* 0x0000000c030c7212 */ /* 0x000fe200078e3cff */
[----:B------:R-:W-:Y:S01]  /*0f50*/  @!P3 IMAD.MOV R8, RZ, RZ, -R8 ;  /* 0x000000ffff08b224 */ /* 0x000fe200078e0a08 */
[----:B------:R-:W-:Y:S01]  /*0f60*/  ISETP.NE.AND P1, PT, R11, RZ, PT ;  /* 0x000000ff0b00720c */ /* 0x000fe20003f25270 */
[----:B------:R-:W-:Y:S01]  /*0f70*/  @!P5 IMAD.MOV R10, RZ, RZ, -R10 ;  /* 0x000000ffff0ad224 */ /* 0x000fe200078e0a0a */
[----:B------:R-:W-:Y:S01]  /*0f80*/  LOP3.LUT R3, RZ, R11, RZ, 0x33, !PT ;  /* 0x0000000bff037212 */ /* 0x000fe200078e33ff */
[----:B------:R-:W-:Y:S01]  /*0f90*/  @!P4 IMAD.MOV R13, RZ, RZ, -R13 ;  /* 0x000000ffff0dc224 */ /* 0x000fe200078e0a0d */
[----:B---3--:R-:W-:-:S02]  /*0fa0*/  LEA R63, P3, R71, UR12, 0x1 ;  /* 0x0000000c473f7c11 */ /* 0x008fc4000f8608ff */
[----:B------:R-:W-:Y:S02]  /*0fb0*/  CS2R R14, SRZ ;  /* 0x00000000000e7805 */ /* 0x000fe4000001ff00 */
[C---:B------:R-:W-:Y:S01]  /*0fc0*/  SEL R6, R3.reuse, R6, !P1 ;  /* 0x0000000603067207 */ /* 0x040fe20004800000 */
[----:B------:R-:W-:Y:S01]  /*0fd0*/  @!P0 IMAD.MOV R7, RZ, RZ, -R7 ;  /* 0x000000ffff078224 */ /* 0x000fe200078e0a07 */
[C---:B------:R-:W-:Y:S01]  /*0fe0*/  SEL R4, R3.reuse, R4, !P1 ;  /* 0x0000000403047207 */ /* 0x040fe20004800000 */
[----:B------:R-:W-:Y:S01]  /*0ff0*/  @!P6 IMAD.MOV R9, RZ, RZ, -R9 ;  /* 0x000000ffff09e224 */ /* 0x000fe200078e0a09 */
[C---:B------:R-:W-:Y:S01]  /*1000*/  SEL R5, R3.reuse, R5, !P1 ;  /* 0x0000000503057207 */ /* 0x040fe20004800000 */
[----:B--2---:R-:W-:Y:S01]  /*1010*/  IMAD R6, R6, UR10, RZ ;  /* 0x0000000a06067c24 */ /* 0x004fe2000f8e02ff */
[C---:B------:R-:W-:Y:S01]  /*1020*/  SEL R7, R3.reuse, R7, !P1 ;  /* 0x0000000703077207 */ /* 0x040fe20004800000 */
[----:B------:R-:W-:Y:S01]  /*1030*/  IMAD R4, R4, UR10, RZ ;  /* 0x0000000a04047c24 */ /* 0x000fe2000f8e02ff */
[----:B------:R-:W-:Y:S01]  /*1040*/  SEL R8, R3, R8, !P1 ;  /* 0x0000000803087207 */ /* 0x000fe20004800000 */
[----:B------:R-:W-:Y:S01]  /*1050*/  IMAD R5, R5, UR10, RZ ;  /* 0x0000000a05057c24 */ /* 0x000fe2000f8e02ff */
[----:B------:R-:W-:Y:S01]  /*1060*/  SEL R9, R3, R9, !P1 ;  /* 0x0000000903097207 */ /* 0x000fe20004800000 */
[----:B------:R-:W-:Y:S01]  /*1070*/  IMAD R7, R7, UR10, RZ ;  /* 0x0000000a07077c24 */ /* 0x000fe2000f8e02ff */
[C---:B------:R-:W-:Y:S01]  /*1080*/  SEL R10, R3.reuse, R10, !P1 ;  /* 0x0000000a030a7207 */ /* 0x040fe20004800000 */
[----:B------:R-:W-:Y:S01]  /*1090*/  IMAD R8, R8, UR10, RZ ;  /* 0x0000000a08087c24 */ /* 0x000fe2000f8e02ff */
[----:B------:R-:W-:Y:S01]  /*10a0*/  SEL R3, R3, R13, !P1 ;  /* 0x0000000d03037207 */ /* 0x000fe20004800000 */
[----:B------:R-:W-:Y:S01]  /*10b0*/  IMAD R9, R9, UR10, RZ ;  /* 0x0000000a09097c24 */ /* 0x000fe2000f8e02ff */
[----:B------:R-:W-:Y:S01]  /*10c0*/  LEA.HI.X.SX32 R71, R71, UR13, 0x1, P3 ;  /* 0x0000000d47477c11 */ /* 0x000fe200098f0eff */
[----:B------:R-:W-:Y:S01]  /*10d0*/  IMAD R10, R10, UR10, RZ ;  /* 0x0000000a0a0a7c24 */ /* 0x000fe2000f8e02ff */
[----:B------:R-:W-:Y:S01]  /*10e0*/  LEA R46, P3, R6, UR14, 0x1 ;  /* 0x0000000e062e7c11 */ /* 0x000fe2000f8608ff */
[----:B------:R-:W-:Y:S01]  /*10f0*/  IMAD R3, R3, UR10, RZ ;  /* 0x0000000a03037c24 */ /* 0x000fe2000f8e02ff */
[----:B------:R-:W0:Y:S01]  /*1100*/  LDCU UR10, c[0x0][0x3a4] ;  /* 0x00007480ff0a77ac */ /* 0x000e220008000800 */
[----:B------:R-:W-:-:S02]  /*1110*/  LEA R59, P1, R67, UR12, 0x1 ;  /* 0x0000000c433b7c11 */ /* 0x000fc4000f8208ff */
[----:B------:R-:W-:Y:S02]  /*1120*/  CS2R R24, SRZ ;  /* 0x0000000000187805 */ /* 0x000fe4000001ff00 */
[----:B------:R-:W-:Y:S02]  /*1130*/  LEA.HI.X.SX32 R47, R6, UR15, 0x1, P3 ;  /* 0x0000000f062f7c11 */ /* 0x000fe400098f0eff */
[----:B------:R-:W-:Y:S02]  /*1140*/  CS2R R22, SRZ ;  /* 0x0000000000167805 */ /* 0x000fe4000001ff00 */
[----:B------:R-:W-:Y:S02]  /*1150*/  LEA R36, P3, R3, UR14, 0x1 ;  /* 0x0000000e03247c11 */ /* 0x000fe4000f8608ff */
[----:B------:R-:W-:Y:S02]  /*1160*/  LEA R61, P2, R69, UR12, 0x1 ;  /* 0x0000000c453d7c11 */ /* 0x000fe4000f8408ff */
[----:B------:R-:W-:-:S02]  /*1170*/  LEA.HI.X.SX32 R37, R3, UR15, 0x1, P3 ;  /* 0x0000000f03257c11 */ /* 0x000fc400098f0eff */
[----:B------:R-:W-:Y:S02]  /*1180*/  LOP3.LUT R3, R60, 0x1c0, RZ, 0xc0, !PT ;  /* 0x000001c03c037812 */ /* 0x000fe400078ec0ff */
[----:B------:R-:W-:Y:S02]  /*1190*/  LEA R78, P4, R4, UR14, 0x1 ;  /* 0x0000000e044e7c11 */ /* 0x000fe4000f8808ff */
[----:B------:R-:W-:Y:S02]  /*11a0*/  SHF.R.U32.HI R3, RZ, 0x2, R3 ;  /* 0x00000002ff037819 */ /* 0x000fe40000011603 */
[----:B------:R-:W-:Y:S01]  /*11b0*/  LEA R48, P5, R5, UR14, 0x1 ;  /* 0x0000000e05307c11 */ /* 0x000fe2000f8a08ff */
[----:B0-----:R-:W-:Y:S01]  /*11c0*/  IMAD R2, R2, UR10, RZ ;  /* 0x0000000a02027c24 */ /* 0x001fe2000f8e02ff */
[--C-:B------:R-:W-:Y:S02]  /*11d0*/  LOP3.LUT R68, R3, 0x3fe, R28.reuse, 0x78, !PT ;  /* 0x000003fe03447812 */ /* 0x100fe400078e781c */
[----:B------:R-:W-:-:S02]  /*11e0*/  LOP3.LUT R17, R17, 0x30, R28, 0x48, !PT ;  /* 0x0000003011117812 */ /* 0x000fc400078e481c */
[----:B------:R-:W-:Y:S02]  /*11f0*/  LEA.HI.X.SX32 R67, R67, UR13, 0x1, P1 ;  /* 0x0000000d43437c11 */ /* 0x000fe400088f0eff */
[----:B------:R-:W-:Y:S02]  /*1200*/  LEA.HI.X.SX32 R69, R69, UR13, 0x1, P2 ;  /* 0x0000000d45457c11 */ /* 0x000fe400090f0eff */
[----:B------:R-:W-:Y:S02]  /*1210*/  LEA.HI.X.SX32 R79, R4, UR15, 0x1, P4 ;  /* 0x0000000f044f7c11 */ /* 0x000fe4000a0f0eff */
[----:B------:R-:W-:Y:S02]  /*1220*/  LEA.HI.X.SX32 R49, R5, UR15, 0x1, P5 ;  /* 0x0000000f05317c11 */ /* 0x000fe4000a8f0eff */
[----:B------:R-:W-:Y:S02]  /*1230*/  SHF.R.U32.HI R60, RZ, 0x2, R60 ;  /* 0x00000002ff3c7819 */ /* 0x000fe4000001163c */
[----:B------:R-:W-:-:S02]  /*1240*/  LOP3.LUT R3, R28, 0x3fe, RZ, 0xc0, !PT ;  /* 0x000003fe1c037812 */ /* 0x000fc400078ec0ff */
[----:B------:R-:W-:Y:S02]  /*1250*/  LOP3.LUT R57, R12, 0x400, R57, 0xf8, !PT ;  /* 0x000004000c397812 */ /* 0x000fe400078ef839 */
[----:B------:R-:W-:Y:S02]  /*1260*/  CS2R R12, SRZ ;  /* 0x00000000000c7805 */ /* 0x000fe4000001ff00 */
[----:B------:R-:W-:Y:S02]  /*1270*/  LEA R65, P0, R73, UR12, 0x1 ;  /* 0x0000000c49417c11 */ /* 0x000fe4000f8008ff */
[----:B------:R-:W-:Y:S02]  /*1280*/  LEA R44, P1, R7, UR14, 0x1 ;  /* 0x0000000e072c7c11 */ /* 0x000fe4000f8208ff */
[----:B------:R-:W-:Y:S02]  /*1290*/  LEA R42, P2, R8, UR14, 0x1 ;  /* 0x0000000e082a7c11 */ /* 0x000fe4000f8408ff */
[----:B------:R-:W-:-:S02]  /*12a0*/  LEA R38, P4, R9, UR14, 0x1 ;  /* 0x0000000e09267c11 */ /* 0x000fc4000f8808ff */
[----:B------:R-:W-:Y:S02]  /*12b0*/  LEA R40, P5, R10, UR14, 0x1 ;  /* 0x0000000e0a287c11 */ /* 0x000fe4000f8a08ff */
[----:B------:R-:W-:Y:S02]  /*12c0*/  IADD3 R56, PT, PT, R17, R56, R54 ;  /* 0x0000003811387210 */ /* 0x000fe40007ffe036 */
[----:B------:R-:W-:Y:S02]  /*12d0*/  CS2R R16, SRZ ;  /* 0x0000000000107805 */ /* 0x000fe4000001ff00 */
[----:B------:R-:W-:Y:S01]  /*12e0*/  LOP3.LUT R64, R3, 0x30, R60, 0x78, !PT ;  /* 0x0000003003407812 */ /* 0x000fe200078e783c */
[----:B------:R-:W-:Y:S01]  /*12f0*/  IMAD.WIDE R2, R2, 0x2, RZ ;  /* 0x0000000202027825 */ /* 0x000fe200078e02ff */
[----:B------:R-:W-:Y:S02]  /*1300*/  LEA.HI.X.SX32 R45, R7, UR15, 0x1, P1 ;  /* 0x0000000f072d7c11 */ /* 0x000fe400088f0eff */
[----:B------:R-:W-:-:S02]  /*1310*/  LEA.HI.X.SX32 R43, R8, UR15, 0x1, P2 ;  /* 0x0000000f082b7c11 */ /* 0x000fc400090f0eff */
[----:B------:R-:W-:Y:S02]  /*1320*/  LEA.HI.X.SX32 R39, R9, UR15, 0x1, P4 ;  /* 0x0000000f09277c11 */ /* 0x000fe4000a0f0eff */
[----:B------:R-:W-:Y:S02]  /*1330*/  LEA.HI.X.SX32 R41, R10, UR15, 0x1, P5 ;  /* 0x0000000f0a297c11 */ /* 0x000fe4000a8f0eff */
[----:B------:R-:W-:Y:S02]  /*1340*/  LEA.HI.X.SX32 R73, R73, UR13, 0x1, P0 ;  /* 0x0000000d49497c11 */ /* 0x000fe400080f0eff */
[----:B------:R-:W-:-:S07]  /*1350*/  LOP3.LUT R66, R57, 0x40, RZ, 0x3c, !PT ;  /* 0x0000004039427812 */ /* 0x000fce00078e3cff */
.L_x_2:
[----:B------:R-:W-:Y:S02]  /*1360*/  ISETP.GE.AND P1, PT, R0, UR7, PT ;  /* 0x0000000700007c0c */ /* 0x000fe4000bf26270 */
[C---:B------:R-:W-:Y:S02]  /*1370*/  IADD3 R4, P0, PT, R2.reuse, R65, RZ ;  /* 0x0000004102047210 */ /* 0x040fe40007f1e0ff */
[----:B------:R-:W-:Y:S02]  /*1380*/  PRMT R31, RZ, 0x7610, R31 ;  /* 0x00007610ff1f7816 */ /* 0x000fe4000000001f */
[----:B------:R-:W-:Y:S01]  /*1390*/  IADD3 R6, P2, PT, R2, R63, RZ ;  /* 0x0000003f02067210 */ /* 0x000fe20007f5e0ff */
[----:B------:R-:W-:Y:S01]  /*13a0*/  IMAD.X R5, R3, 0x1, R73, P0 ;  /* 0x0000000103057824 */ /* 0x000fe200000e0649 */
[----:B------:R-:W-:Y:S02]  /*13b0*/  ISETP.GE.AND P3, PT, R51, UR7, PT ;  /* 0x0000000733007c0c */ /* 0x000fe4000bf66270 */
[----:B------:R-:W-:-:S03]  /*13c0*/  ISETP.GE.AND P0, PT, R52, UR7, PT ;  /* 0x0000000734007c0c */ /* 0x000fc6000bf06270 */
[----:B------:R0:W2:Y:S01]  /*13d0*/  @!P1 LDG.E.U16 R31, desc[UR8][R4.64] ;  /* 0x00000008041f9981 */ /* 0x0000a2000c1e1500 */
[C---:B------:R-:W-:Y:S01]  /*13e0*/  IADD3 R8, P1, PT, R2.reuse, R61, RZ ;  /* 0x0000003d02087210 */ /* 0x040fe20007f3e0ff */
[----:B------:R-:W-:Y:S01]  /*13f0*/  IMAD.X R7, R3, 0x1, R71, P2 ;  /* 0x0000000103077824 */ /* 0x000fe200010e0647 */
[----:B------:R-:W-:Y:S02]  /*1400*/  ISETP.GE.AND P2, PT, R53, UR7, PT ;  /* 0x0000000735007c0c */ /* 0x000fe4000bf46270 */
[----:B------:R-:W-:Y:S01]  /*1410*/  PRMT R33, RZ, 0x7610, R33 ;  /* 0x00007610ff217816 */ /* 0x000fe20000000021 */
[C---:B------:R-:W-:Y:S01]  /*1420*/  IMAD.X R9, R3.reuse, 0x1, R69, P1 ;  /* 0x0000000103097824 */ /* 0x040fe200008e0645 */
[----:B------:R-:W-:Y:S02]  /*1430*/  IADD3 R10, P1, PT, R2, R59, RZ ;  /* 0x0000003b020a7210 */ /* 0x000fe40007f3e0ff */
[----:B------:R-:W-:Y:S02]  /*1440*/  PRMT R35, RZ, 0x7610, R35 ;  /* 0x00007610ff237816 */ /* 0x000fe40000000023 */
[----:B------:R-:W-:Y:S01]  /*1450*/  PRMT R81, RZ, 0x7610, R81 ;  /* 0x00007610ff517816 */ /* 0x000fe20000000051 */
[----:B------:R-:W-:Y:S01]  /*1460*/  IMAD.X R11, R3, 0x1, R67, P1 ;  /* 0x00000001030b7824 */ /* 0x000fe200008e0643 */
[----:B------:R-:W3:Y:S01]  /*1470*/  @!P3 LDG.E.U16 R33, desc[UR8][R6.64] ;  /* 0x000000080621b981 */ /* 0x000ee2000c1e1500 */
[----:B------:R-:W-:-:S03]  /*1480*/  ISETP.GE.AND P3, PT, R58, UR7, PT ;  /* 0x000000073a007c0c */ /* 0x000fc6000bf66270 */
[----:B------:R1:W4:Y:S01]  /*1490*/  @!P0 LDG.E.U16 R35, desc[UR8][R8.64] ;  /* 0x0000000808238981 */ /* 0x000322000c1e1500 */
[----:B------:R-:W-:Y:S01]  /*14a0*/  PRMT R83, RZ, 0x7610, R83 ;  /* 0x00007610ff537816 */ /* 0x000fe20000000053 */
[C---:B0-----:R-:W-:Y:S02]  /*14b0*/  IMAD.WIDE R4, R75.reuse, 0x2, R36 ;  /* 0x000000024b047825 */ /* 0x041fe400078e0224 */
[----:B------:R-:W5:Y:S01]  /*14c0*/  @!P2 LDG.E.U16 R81, desc[UR8][R10.64] ;  /* 0x000000080a51a981 */ /* 0x000f62000c1e1500 */
[----:B------:R-:W-:Y:S01]  /*14d0*/  BAR.SYNC.DEFER_BLOCKING 0x0 ;  /* 0x0000000000007b1d */ /* 0x000fe20000010000 */
[----:B------:R-:W-:Y:S01]  /*14e0*/  PRMT R87, RZ, 0x7610, R87 ;  /* 0x00007610ff577816 */ /* 0x000fe20000000057 */
[C---:B-1----:R-:W-:Y:S01]  /*14f0*/  IMAD.WIDE R8, R75.reuse, 0x2, R38 ;  /* 0x000000024b087825 */ /* 0x042fe200078e0226 */
[----:B------:R-:W-:Y:S02]  /*1500*/  PRMT R89, RZ, 0x7610, R89 ;  /* 0x00007610ff597816 */ /* 0x000fe40000000059 */
[----:B------:R-:W-:Y:S01]  /*1510*/  PRMT R91, RZ, 0x7610, R91 ;  /* 0x00007610ff5b7816 */ /* 0x000fe2000000005b */
[----:B------:R-:W-:Y:S01]  /*1520*/  IMAD.WIDE R6, R75, 0x2, R42 ;  /* 0x000000024b067825 */ /* 0x000fe200078e022a */
[----:B------:R-:W-:-:S02]  /*1530*/  PRMT R85, RZ, 0x7610, R85 ;  /* 0x00007610ff557816 */ /* 0x000fc40000000055 */
[----:B------:R-:W-:Y:S01]  /*1540*/  PRMT R93, RZ, 0x7610, R93 ;  /* 0x00007610ff5d7816 */ /* 0x000fe2000000005d */
[C---:B------:R-:W-:Y:S01]  /*1550*/  IMAD.WIDE R28, R75.reuse, 0x2, R40 ;  /* 0x000000024b1c7825 */ /* 0x040fe200078e0228 */
[----:B------:R-:W-:Y:S02]  /*1560*/  PRMT R95, RZ, 0x7610, R95 ;  /* 0x00007610ff5f7816 */ /* 0x000fe4000000005f */
[----:B------:R-:W-:Y:S01]  /*1570*/  PRMT R97, RZ, 0x7610, R97 ;  /* 0x00007610ff617816 */ /* 0x000fe20000000061 */
[----:B------:R0:W5:Y:S04]  /*1580*/  @!P3 LDG.E.U16 R83, desc[UR8][R4.64] ;  /* 0x000000080453b981 */ /* 0x000168000c1e1500 */
[----:B------:R1:W5:Y:S04]  /*1590*/  @!P3 LDG.E.U16 R87, desc[UR8][R8.64] ;  /* 0x000000080857b981 */ /* 0x000368000c1e1500 */
[----:B------:R1:W5:Y:S01]  /*15a0*/  @!P3 LDG.E.U16 R89, desc[UR8][R6.64] ;  /* 0x000000080659b981 */ /* 0x000362000c1e1500 */
[----:B0-----:R-:W-:-:S03]  /*15b0*/  IMAD.WIDE R4, R75, 0x2, R44 ;  /* 0x000000024b047825 */ /* 0x001fc600078e022c */
[----:B------:R-:W5:Y:S01]  /*15c0*/  @!P3 LDG.E.U16 R85, desc[UR8][R28.64] ;  /* 0x000000081c55b981 */ /* 0x000f62000c1e1500 */
[----:B-1----:R-:W-:-:S03]  /*15d0*/  IMAD.WIDE R8, R75, 0x2, R46 ;  /* 0x000000024b087825 */ /* 0x002fc600078e022e */
[----:B------:R0:W5:Y:S01]  /*15e0*/  @!P3 LDG.E.U16 R91, desc[UR8][R4.64] ;  /* 0x00000008045bb981 */ /* 0x000162000c1e1500 */
[----:B------:R-:W-:-:S03]  /*15f0*/  IMAD.WIDE R6, R75, 0x2, R48 ;  /* 0x000000024b067825 */ /* 0x000fc600078e0230 */
[----:B------:R-:W5:Y:S04]  /*1600*/  @!P3 LDG.E.U16 R93, desc[UR8][R8.64] ;  /* 0x00000008085db981 */ /* 0x000f68000c1e1500 */
[----:B------:R-:W5:Y:S01]  /*1610*/  @!P3 LDG.E.U16 R95, desc[UR8][R6.64] ;  /* 0x00000008065fb981 */ /* 0x000f62000c1e1500 */
[----:B0-----:R-:W-:-:S05]  /*1620*/  IMAD.WIDE R4, R75, 0x2, R78 ;  /* 0x000000024b047825 */ /* 0x001fca00078e024e */
[----:B------:R-:W5:Y:S01]  /*1630*/  @!P3 LDG.E.U16 R97, desc[UR8][R4.64] ;  /* 0x000000080461b981 */ /* 0x000f62000c1e1500 */
[----:B------:R-:W-:-:S04]  /*1640*/  UIADD3 UR6, UPT, UPT, UR6, -0x1, URZ ;  /* 0xffffffff06067890 */ /* 0x000fc8000fffe0ff */
[----:B------:R-:W-:Y:S01]  /*1650*/  UISETP.NE.U32.AND UP0, UPT, UR6, URZ, UPT ;  /* 0x000000ff0600728c */ /* 0x000fe2000bf05070 */
[----:B------:R-:W-:Y:S01]  /*1660*/  IMAD.WIDE R78, R77, 0x2, R78 ;  /* 0x000000024d4e7825 */ /* 0x000fe200078e024e */
[----:B------:R-:W-:-:S03]  /*1670*/  UIADD3 UR7, UPT, UPT, UR7, -0x20, URZ ;  /* 0xffffffe007077890 */ /* 0x000fc6000fffe0ff */
[----:B------:R-:W-:-:S04]  /*1680*/  IMAD.WIDE R48, R77, 0x2, R48 ;  /* 0x000000024d307825 */ /* 0x000fc800078e0230 */
[----:B------:R-:W-:-:S04]  /*1690*/  IMAD.WIDE R46, R77, 0x2, R46 ;  /* 0x000000024d2e7825 */ /* 0x000fc800078e022e */
[----:B------:R-:W-:-:S04]  /*16a0*/  IMAD.WIDE R44, R77, 0x2, R44 ;  /* 0x000000024d2c7825 */ /* 0x000fc800078e022c */
[----:B------:R-:W-:-:S04]  /*16b0*/  IMAD.WIDE R42, R77, 0x2, R42 ;  /* 0x000000024d2a7825 */ /* 0x000fc800078e022a */
[----:B------:R-:W-:-:S04]  /*16c0*/  IMAD.WIDE R38, R77, 0x2, R38 ;  /* 0x000000024d267825 */ /* 0x000fc800078e0226 */
[----:B------:R-:W-:-:S04]  /*16d0*/  IMAD.WIDE R40, R77, 0x2, R40 ;  /* 0x000000024d287825 */ /* 0x000fc800078e0228 */
[----:B------:R-:W-:-:S04]  /*16e0*/  IMAD.WIDE R36, R77, 0x2, R36 ;  /* 0x000000024d247825 */ /* 0x000fc800078e0224 */
[----:B------:R-:W-:Y:S01]  /*16f0*/  IMAD.WIDE R2, R62, 0x2, R2 ;  /* 0x000000023e027825 */ /* 0x000fe200078e0202 */
[----:B--2---:R-:W-:Y:S04]  /*1700*/  STS.U16 [R68+UR5+0x2000], R31 ;  /* 0x0020001f44007988 */ /* 0x004fe80008000405 */
[----:B---3--:R-:W-:Y:S04]  /*1710*/  STS.U16 [R68+UR5+0x2400], R33 ;  /* 0x0024002144007988 */ /* 0x008fe80008000405 */
[----:B----4-:R-:W-:Y:S04]  /*1720*/  STS.U16 [R68+UR5+0x2800], R35 ;  /* 0x0028002344007988 */ /* 0x010fe80008000405 */
[----:B-----5:R-:W-:Y:S04]  /*1730*/  STS.U16 [R68+UR5+0x2c00], R81 ;  /* 0x002c005144007988 */ /* 0x020fe80008000405 */
[----:B------:R-:W-:Y:S04]  /*1740*/  STS.U16 [R64+UR5], R83 ;  /* 0x0000005340007988 */ /* 0x000fe80008000405 */
[----:B------:R-:W-:Y:S04]  /*1750*/  STS.U16 [R64+UR5+0x800], R87 ;  /* 0x0008005740007988 */ /* 0x000fe80008000405 */
[----:B------:R-:W-:Y:S04]  /*1760*/  STS.U16 [R64+UR5+0xc00], R89 ;  /* 0x000c005940007988 */ /* 0x000fe80008000405 */
[----:B------:R-:W-:Y:S04]  /*1770*/  STS.U16 [R64+UR5+0x400], R85 ;  /* 0x0004005540007988 */ /* 0x000fe80008000405 */
[----:B------:R-:W-:Y:S04]  /*1780*/  STS.U16 [R64+UR5+0x1000], R91 ;  /* 0x0010005b40007988 */ /* 0x000fe80008000405 */
[----:B------:R-:W-:Y:S04]  /*1790*/  STS.U16 [R64+UR5+0x1400], R93 ;  /* 0x0014005d40007988 */ /* 0x000fe80008000405 */
[----:B------:R-:W-:Y:S04]  /*17a0*/  STS.U16 [R64+UR5+0x1800], R95 ;  /* 0x0018005f40007988 */ /* 0x000fe80008000405 */
[----:B------:R-:W-:Y:S01]  /*17b0*/  STS.U16 [R64+UR5+0x1c00], R97 ;  /* 0x001c006140007988 */ /* 0x000fe20008000405 */
[----:B------:R-:W-:Y:S06]  /*17c0*/  BAR.SYNC.DEFER_BLOCKING 0x0 ;  /* 0x0000000000007b1d */ /* 0x000fec0000010000 */
[----:B------:R-:W-:Y:S04]  /*17d0*/  LDSM.16.MT88.4 R28, [R57+UR5+0x2000] ;  /* 0x00200005391c783b */ /* 0x000fe80008004200 */
[----:B------:R-:W0:Y:S04]  /*17e0*/  LDSM.16.M88.4 R4, [R56] ;  /* 0x000000003804783b */ /* 0x000e280000000200 */
[----:B------:R-:W1:Y:S04]  /*17f0*/  LDSM.16.M88.4 R8, [R56+0x1000] ;  /* 0x001000003808783b */ /* 0x000e680000000200 */
[----:B------:R-:W2:Y:S01]  /*1800*/  LDSM.16.MT88.4 R32, [R66+UR5+0x2000] ;  /* 0x002000054220783b */ /* 0x000ea20008004200 */
[C---:B0-----:R-:W-:Y:S08]  /*1810*/  HMMA.16816.F32 R12, R28.reuse, R4, R12 ;  /* 0x000000041c0c723c */ /* 0x041ff0000000180c */
[----:B-1----:R-:W-:Y:S01]  /*1820*/  HMMA.16816.F32 R24, R28, R8, R24 ;  /* 0x000000081c18723c */ /* 0x002fe20000001818 */
[----:B------:R-:W0:Y:S07]  /*1830*/  LDSM.16.MT88.4 R28, [R57+UR5+0x2800] ;  /* 0x00280005391c783b */ /* 0x000e2e0008004200 */
[C---:B--2---:R-:W-:Y:S08]  /*1840*/  HMMA.16816.F32 R16, R32.reuse, R4, R16 ;  /* 0x000000042010723c */ /* 0x044ff00000001810 */
[----:B------:R-:W-:Y:S01]  /*1850*/  HMMA.16816.F32 R20, R32, R8, R20 ;  /* 0x000000082014723c */ /* 0x000fe20000001814 */
[----:B------:R-:W1:Y:S07]  /*1860*/  LDSM.16.MT88.4 R32, [R66+UR5+0x2800] ;  /* 0x002800054220783b */ /* 0x000e6e0008004200 */
[C---:B0-----:R-:W-:Y:S08]  /*1870*/  HMMA.16816.F32 R12, R28.reuse, R6, R12 ;  /* 0x000000061c0c723c */ /* 0x041ff0000000180c */
[----:B------:R-:W-:Y:S08]  /*1880*/  HMMA.16816.F32 R24, R28, R10, R24 ;  /* 0x0000000a1c18723c */ /* 0x000ff00000001818 */
[C---:B-1----:R-:W-:Y:S08]  /*1890*/  HMMA.16816.F32 R16, R32.reuse, R6, R16 ;  /* 0x000000062010723c */ /* 0x042ff00000001810 */
[----:B------:R-:W-:Y:S01]  /*18a0*/  HMMA.16816.F32 R20, R32, R10, R20 ;  /* 0x0000000a2014723c */ /* 0x000fe20000001814 */
[----:B------:R-:W-:-:S04]  /*18b0*/  NOP ;  /* 0x0000000000007918 */ /* 0x000fc80000000000 */
[----:B------:R-:W-:-:S15]  /*18c0*/  BRA.U UP0, `(.L_x_2) ;  /* 0xfffffff900a47547 */ /* 0x000fde000b83ffff */
[----:B------:R-:W-:Y:S02]  /*18d0*/  F2FP.F16.F32.PACK_AB R19, R23, R19 ;  /* 0x000000131713723e */ /* 0x000fe400000000ff */
[----:B------:R-:W-:Y:S02]  /*18e0*/  F2FP.F16.F32.PACK_AB R18, R22, R18 ;  /* 0x000000121612723e */ /* 0x000fe400000000ff */
[----:B------:R-:W-:Y:S02]  /*18f0*/  F2FP.F16.F32.PACK_AB R15, R27, R15 ;  /* 0x0000000f1b0f723e */ /* 0x000fe400000000ff */
[----:B------:R-:W-:Y:S02]  /*1900*/  F2FP.F16.F32.PACK_AB R14, R26, R14 ;  /* 0x0000000e1a0e723e */ /* 0x000fe400000000ff */
[----:B------:R-:W-:Y:S02]  /*1910*/  F2FP.F16.F32.PACK_AB R17, R21, R17 ;  /* 0x000000111511723e */ /* 0x000fe400000000ff */
[----:B------:R-:W-:-:S02]  /*1920*/  F2FP.F16.F32.PACK_AB R16, R20, R16 ;  /* 0x000000101410723e */ /* 0x000fc400000000ff */
[----:B------:R-:W-:Y:S02]  /*1930*/  F2FP.F16.F32.PACK_AB R13, R25, R13 ;  /* 0x0000000d190d723e */ /* 0x000fe400000000ff */
[----:B------:R-:W-:-:S07]  /*1940*/  F2FP.F16.F32.PACK_AB R12, R24, R12 ;  /* 0x0000000c180c723e */ /* 0x000fce00000000ff */
.L_x_1:
[----:B------:R-:W0:Y:S01]  /*1950*/  S2R R7, SR_TID.X ;  /* 0x0000000000077919 */ /* 0x000e220000002100 */
[----:B------:R-:W1:Y:S01]  /*1960*/  S2UR UR5, SR_CgaCtaId ;  /* 0x00000000000579c3 */ /* 0x000e620000008800 */
[----:B------:R-:W-:Y:S01]  /*1970*/  UMOV UR4, 0x400 ;  /* 0x0000040000047882 */ /* 0x000fe20000000000 */
[----:B------:R-:W2:Y:S01]  /*1980*/  LDCU.128 UR12, c[0x0][0x390] ;  /* 0x00007200ff0c77ac */ /* 0x000ea20008000c00 */
[C-C-:B------:R-:W-:Y:S02]  /*1990*/  LOP3.LUT R10, R55.reuse, 0x58, R0.reuse, 0xfe, !PT ;  /* 0x00000058370a7812 */ /* 0x140fe400078efe00 */
[----:B------:R-:W-:-:S03]  /*19a0*/  LOP3.LUT R11, R55, 0x50, R0, 0xfe, !PT ;  /* 0x00000050370b7812 */ /* 0x000fc600078efe00 */
[----:B------:R-:W3:Y:S08]  /*19b0*/  LDC R25, c[0x0][0x3b8] ;  /* 0x0000ee00ff197b82 */ /* 0x000ef00000000800 */
[----:B------:R-:W-:Y:S01]  /*19c0*/  BAR.SYNC.DEFER_BLOCKING 0x0 ;  /* 0x0000000000007b1d */ /* 0x000fe20000010000 */
[----:B--2---:R-:W-:Y:S01]  /*19d0*/  ISETP.GE.AND P0, PT, R50, UR14, PT ;  /* 0x0000000e32007c0c */ /* 0x004fe2000bf06270 */
[----:B-1----:R-:W-:-:S04]  /*19e0*/  ULEA UR4, UR5, UR4, 0x18 ;  /* 0x0000000405047291 */ /* 0x002fc8000f8ec0ff */
[----:B------:R-:W1:Y:S01]  /*19f0*/  LDCU UR5, c[0x0][0x3b4] ;  /* 0x00007680ff0577ac */ /* 0x000e620008000800 */
[----:B0-----:R-:W-:Y:S01]  /*1a00*/  SHF.R.S32.HI R2, RZ, 0x8, R7 ;  /* 0x00000008ff027819 */ /* 0x001fe20000011407 */
[C---:B------:R-:W-:Y:S02]  /*1a10*/  IMAD.SHL.U32 R3, R7.reuse, 0x20, RZ ;  /* 0x0000002007037824 */ /* 0x040fe400078e00ff */
[C---:B------:R-:W-:Y:S01]  /*1a20*/  IMAD.SHL.U32 R4, R7.reuse, 0x200, RZ ;  /* 0x0000020007047824 */ /* 0x040fe200078e00ff */
[----:B------:R-:W-:Y:S01]  /*1a30*/  SGXT R2, R2, 0x1 ;  /* 0x000000010202781a */ /* 0x000fe20000000200 */
[----:B------:R-:W-:Y:S01]  /*1a40*/  IMAD.SHL.U32 R5, R7, 0x4, RZ ;  /* 0x0000000407057824 */ /* 0x000fe200078e00ff */
[----:B------:R-:W-:Y:S02]  /*1a50*/  LOP3.LUT R3, R54, 0x60, R3, 0xf8, !PT ;  /* 0x0000006036037812 */ /* 0x000fe400078ef803 */
[----:B------:R-:W-:Y:S02]  /*1a60*/  LOP3.LUT R2, R2, 0x2040, RZ, 0xc0, !PT ;  /* 0x0000204002027812 */ /* 0x000fe400078ec0ff */
[----:B------:R-:W-:-:S02]  /*1a70*/  LOP3.LUT R5, R4, 0x31fc, R5, 0xc8, !PT ;  /* 0x000031fc04057812 */ /* 0x000fc400078ec805 */
[----:B------:R-:W-:Y:S01]  /*1a80*/  LOP3.LUT R2, R2, 0x1c, R7, 0xf8, !PT ;  /* 0x0000001c02027812 */ /* 0x000fe200078ef807 */
[----:B-1----:R-:W-:Y:S01]  /*1a90*/  IMAD R50, R50, UR5, RZ ;  /* 0x0000000532327c24 */ /* 0x002fe2000f8e02ff */
[----:B------:R-:W-:Y:S02]  /*1aa0*/  LOP3.LUT R60, R5, 0x60, R60, 0x78, !PT ;  /* 0x00000060053c7812 */ /* 0x000fe400078e783c */
[----:B------:R-:W-:Y:S02]  /*1ab0*/  LOP3.LUT R3, R2, R3, RZ, 0x3c, !PT ;  /* 0x0000000302037212 */ /* 0x000fe400078e3cff */
[----:B------:R-:W-:Y:S02]  /*1ac0*/  LOP3.LUT R2, R55, R0, RZ, 0xfc, !PT ;  /* 0x0000000037027212 */ /* 0x000fe400078efcff */
[----:B------:R-:W-:Y:S01]  /*1ad0*/  LOP3.LUT R4, R3, 0x20, RZ, 0x3c, !PT ;  /* 0x0000002003047812 */ /* 0x000fe200078e3cff */
[----:B------:R0:W-:Y:S01]  /*1ae0*/  STS [R3+UR4], R12 ;  /* 0x0000000c03007988 */ /* 0x0001e20008000804 */
[----:B------:R-:W-:Y:S01]  /*1af0*/  LEA R21, P3, R50, UR12, 0x1 ;  /* 0x0000000c32157c11 */ /* 0x000fe2000f8608ff */
[----:B---3--:R-:W-:Y:S01]  /*1b00*/  IMAD R8, R2, R25, RZ ;  /* 0x0000001902087224 */ /* 0x008fe200078e02ff */
[C-C-:B------:R-:W-:Y:S01]  /*1b10*/  LOP3.LUT R7, R55.reuse, 0x18, R0.reuse, 0xfe, !PT ;  /* 0x0000001837077812 */ /* 0x140fe200078efe00 */
[----:B------:R1:W-:Y:S01]  /*1b20*/  STS [R3+UR4+0x100], R13 ;  /* 0x0001000d03007988 */ /* 0x0003e20008000804 */
[----:B------:R-:W-:-:S02]  /*1b30*/  LOP3.LUT R5, R55, 0x10, R0, 0xfe, !PT ;  /* 0x0000001037057812 */ /* 0x000fc400078efe00 */
[----:B------:R-:W-:Y:S01]  /*1b40*/  ISETP.LT.AND P6, PT, R2, UR15, !P0 ;  /* 0x0000000f02007c0c */ /* 0x000fe2000c7c1270 */
[----:B------:R2:W-:Y:S01]  /*1b50*/  STS [R3+UR4+0x80], R16 ;  /* 0x0000801003007988 */ /* 0x0005e20008000804 */
[----:B------:R-:W-:Y:S02]  /*1b60*/  LEA.HI.X.SX32 R23, R50, UR13, 0x1, P3 ;  /* 0x0000000d32177c11 */ /* 0x000fe400098f0eff */
[C-C-:B0-----:R-:W-:Y:S01]  /*1b70*/  LOP3.LUT R12, R55.reuse, 0x48, R0.reuse, 0xfe, !PT ;  /* 0x00000048370c7812 */ /* 0x141fe200078efe00 */
[----:B------:R0:W-:Y:S01]  /*1b80*/  STS [R3+UR4+0x180], R17 ;  /* 0x0001801103007988 */ /* 0x0001e20008000804 */
[----:B------:R-:W-:Y:S02]  /*1b90*/  LEA R2, P3, R8, R21, 0x1 ;  /* 0x0000001508027211 */ /* 0x000fe400078608ff */
[----:B-1----:R-:W-:Y:S01]  /*1ba0*/  LOP3.LUT R13, R55, 0x60, R0, 0xfe, !PT ;  /* 0x00000060370d7812 */ /* 0x002fe200078efe00 */
[----:B------:R1:W-:Y:S01]  /*1bb0*/  STS [R4+UR4+0x1000], R14 ;  /* 0x0010000e04007988 */ /* 0x0003e20008000804 */
[----:B------:R-:W-:-:S02]  /*1bc0*/  ISETP.LT.AND P4, PT, R5, UR15, !P0 ;  /* 0x0000000f05007c0c */ /* 0x000fc4000c781270 */
[C-C-:B--2---:R-:W-:Y:S01]  /*1bd0*/  LOP3.LUT R16, R55.reuse, 0x68, R0.reuse, 0xfe, !PT ;  /* 0x0000006837107812 */ /* 0x144fe200078efe00 */
[----:B------:R2:W-:Y:S01]  /*1be0*/  STS [R4+UR4+0x1100], R15 ;  /* 0x0011000f04007988 */ /* 0x0005e20008000804 */
[----:B0-----:R-:W-:-:S03]  /*1bf0*/  LOP3.LUT R3, R55, 0x70, R0, 0xfe, !PT ;  /* 0x0000007037037812 */ /* 0x001fc600078efe00 */
[----:B------:R0:W-:Y:S01]  /*1c00*/  STS [R4+UR4+0x1080], R18 ;  /* 0x0010801204007988 */ /* 0x0001e20008000804 */
[C-C-:B------:R-:W-:Y:S02]  /*1c10*/  LOP3.LUT R17, R55.reuse, 0x38, R0.reuse, 0xfe, !PT ;  /* 0x0000003837117812 */ /* 0x140fe400078efe00 */
[C-C-:B-1----:R-:W-:Y:S01]  /*1c20*/  LOP3.LUT R14, R55.reuse, 0x78, R0.reuse, 0xfe, !PT ;  /* 0x00000078370e7812 */ /* 0x142fe200078efe00 */
[----:B------:R1:W-:Y:S01]  /*1c30*/  STS [R4+UR4+0x1180], R19 ;  /* 0x0011801304007988 */ /* 0x0003e20008000804 */
[----:B------:R-:W-:Y:S01]  /*1c40*/  BAR.SYNC.DEFER_BLOCKING 0x0 ;  /* 0x0000000000007b1d */ /* 0x000fe20000010000 */
[C-C-:B--2---:R-:W-:Y:S02]  /*1c50*/  LOP3.LUT R15, R55.reuse, 0x40, R0.reuse, 0xfe, !PT ;  /* 0x00000040370f7812 */ /* 0x144fe400078efe00 */
[----:B0-----:R-:W-:Y:S02]  /*1c60*/  LOP3.LUT R18, R55, 0x30, R0, 0xfe, !PT ;  /* 0x0000003037127812 */ /* 0x001fe400078efe00 */
[----:B------:R-:W-:-:S02]  /*1c70*/  ISETP.LT.AND P1, PT, R3, UR15, !P0 ;  /* 0x0000000f03007c0c */ /* 0x000fc4000c721270 */
[C-C-:B-1----:R-:W-:Y:S02]  /*1c80*/  LOP3.LUT R19, R55.reuse, 0x28, R0.reuse, 0xfe, !PT ;  /* 0x0000002837137812 */ /* 0x142fe400078efe00 */
[C-C-:B------:R-:W-:Y:S02]  /*1c90*/  LOP3.LUT R4, R55.reuse, 0x20, R0.reuse, 0xfe, !PT ;  /* 0x0000002037047812 */ /* 0x140fe400078efe00 */
[----:B------:R-:W-:Y:S02]  /*1ca0*/  LOP3.LUT R0, R55, 0x8, R0, 0xfe, !PT ;  /* 0x0000000837007812 */ /* 0x000fe400078efe00 */
[----:B------:R-:W-:Y:S02]  /*1cb0*/  LEA.HI.X.SX32 R3, R8, R23, 0x1, P3 ;  /* 0x0000001708037211 */ /* 0x000fe400018f0eff */
[C---:B------:R-:W-:Y:S01]  /*1cc0*/  ISETP.LT.AND P5, PT, R0.reuse, UR15, !P0 ;  /* 0x0000000f00007c0c */ /* 0x040fe2000c7a1270 */
[-C--:B------:R-:W-:Y:S01]  /*1cd0*/  IMAD R9, R0, R25.reuse, RZ ;  /* 0x0000001900097224 */ /* 0x080fe200078e02ff */
[----:B------:R-:W-:Y:S01]  /*1ce0*/  ISETP.LT.AND P2, PT, R4, UR15, !P0 ;  /* 0x0000000f04007c0c */ /* 0x000fe2000c741270 */
[----:B------:R-:W-:-:S03]  /*1cf0*/  IMAD R0, R5, R25, RZ ;  /* 0x0000001905007224 */ /* 0x000fc600078e02ff */
[C---:B------:R-:W-:Y:S01]  /*1d00*/  LEA R4, P3, R9.reuse, R21, 0x1 ;  /* 0x0000001509047211 */ /* 0x040fe200078608ff */
[----:B------:R-:W0:Y:S03]  /*1d10*/  LDS R27, [R60+UR4] ;  /* 0x000000043c1b7984 */ /* 0x000e260008000800 */
[----:B------:R-:W-:Y:S01]  /*1d20*/  LEA.HI.X.SX32 R5, R9, R23, 0x1, P3 ;  /* 0x0000001709057211 */ /* 0x000fe200018f0eff */
[C---:B------:R-:W-:Y:S01]  /*1d30*/  IMAD R9, R7.reuse, R25, RZ ;  /* 0x0000001907097224 */ /* 0x040fe200078e02ff */
[----:B------:R-:W-:Y:S01]  /*1d40*/  ISETP.LT.AND P3, PT, R7, UR15, !P0 ;  /* 0x0000000f07007c0c */ /* 0x000fe2000c761270 */
[----:B------:R-:W1:Y:S04]  /*1d50*/  LDS R29, [R60+UR4+0x200] ;  /* 0x000200043c1d7984 */ /* 0x000e680008000800 */
[----:B------:R-:W2:Y:S04]  /*1d60*/  LDS R31, [R60+UR4+0x400] ;  /* 0x000400043c1f7984 */ /* 0x000ea80008000800 */
[----:B------:R-:W3:Y:S04]  /*1d70*/  LDS R33, [R60+UR4+0x600] ;  /* 0x000600043c217984 */ /* 0x000ee80008000800 */
[----:B------:R-:W4:Y:S04]  /*1d80*/  LDS R35, [R60+UR4+0x800] ;  /* 0x000800043c237984 */ /* 0x000f280008000800 */
[----:B------:R-:W5:Y:S04]  /*1d90*/  LDS R37, [R60+UR4+0xa00] ;  /* 0x000a00043c257984 */ /* 0x000f680008000800 */
[----:B------:R-:W4:Y:S04]  /*1da0*/  LDS R39, [R60+UR4+0xc00] ;  /* 0x000c00043c277984 */ /* 0x000f280008000800 */
[----:B------:R-:W5:Y:S04]  /*1db0*/  LDS R41, [R60+UR4+0xe00] ;  /* 0x000e00043c297984 */ /* 0x000f680008000800 */
[----:B0-----:R0:W-:Y:S01]  /*1dc0*/  @P6 STG.E.U16 desc[UR8][R2.64], R27 ;  /* 0x0000001b02006986 */ /* 0x0011e2000c101508 */
[----:B------:R-:W-:-:S03]  /*1dd0*/  LEA R6, P6, R0, R21, 0x1 ;  /* 0x0000001500067211 */ /* 0x000fc600078c08ff */
[----:B-1----:R1:W-:Y:S01]  /*1de0*/  @P5 STG.E.U16 desc[UR8][R4.64], R29 ;  /* 0x0000001d04005986 */ /* 0x0023e2000c101508 */
[----:B------:R-:W-:Y:S01]  /*1df0*/  LEA.HI.X.SX32 R7, R0, R23, 0x1, P6 ;  /* 0x0000001700077211 */ /* 0x000fe200030f0eff */
[----:B------:R-:W-:Y:S01]  /*1e00*/  IMAD R0, R25, 0x20, R8 ;  /* 0x0000002019007824 */ /* 0x000fe200078e0208 */
[----:B------:R-:W-:-:S03]  /*1e10*/  LEA R8, P5, R9, R21, 0x1 ;  /* 0x0000001509087211 */ /* 0x000fc600078a08ff */
[----:B--2---:R2:W-:Y:S01]  /*1e20*/  @P4 STG.E.U16 desc[UR8][R6.64], R31 ;  /* 0x0000001f06004986 */ /* 0x0045e2000c101508 */
[----:B------:R-:W-:Y:S01]  /*1e30*/  ISETP.LT.AND P4, PT, R10, UR15, !P0 ;  /* 0x0000000f0a007c0c */ /* 0x000fe2000c781270 */
[----:B------:R-:W-:Y:S01]  /*1e40*/  IMAD R10, R25, 0x8, R0 ;  /* 0x00000008190a7824 */ /* 0x000fe200078e0200 */
[C---:B0-----:R-:W-:Y:S02]  /*1e50*/  LEA R2, P6, R0.reuse, R21, 0x1 ;  /* 0x0000001500027211 */ /* 0x041fe400078c08ff */
[-C--:B------:R-:W-:Y:S02]  /*1e60*/  LEA.HI.X.SX32 R9, R9, R23.reuse, 0x1, P5 ;  /* 0x0000001709097211 */ /* 0x080fe400028f0eff */
[----:B------:R-:W-:Y:S02]  /*1e70*/  ISETP.LT.AND P5, PT, R19, UR15, !P0 ;  /* 0x0000000f13007c0c */ /* 0x000fe4000c7a1270 */
[----:B------:R-:W-:Y:S01]  /*1e80*/  LEA.HI.X.SX32 R3, R0, R23, 0x1, P6 ;  /* 0x0000001700037211 */ /* 0x000fe200030f0eff */
[----:B------:R-:W-:Y:S01]  /*1e90*/  IMAD R0, R25, 0x8, R10 ;  /* 0x0000000819007824 */ /* 0x000fe200078e020a */
[----:B-1----:R-:W-:Y:S01]  /*1ea0*/  LEA R4, P6, R10, R21, 0x1 ;  /* 0x000000150a047211 */ /* 0x002fe200078c08ff */
[----:B---3--:R0:W-:Y:S01]  /*1eb0*/  @P3 STG.E.U16 desc[UR8][R8.64], R33 ;  /* 0x0000002108003986 */ /* 0x0081e2000c101508 */
[----:B------:R-:W-:-:S02]  /*1ec0*/  ISETP.LT.AND P3, PT, R18, UR15, !P0 ;  /* 0x0000000f12007c0c */ /* 0x000fc4000c761270 */
[----:B------:R-:W-:Y:S01]  /*1ed0*/  LEA.HI.X.SX32 R5, R10, R23, 0x1, P6 ;  /* 0x000000170a057211 */ /* 0x000fe200030f0eff */
[----:B----4-:R1:W-:Y:S01]  /*1ee0*/  @P2 STG.E.U16 desc[UR8][R2.64], R35 ;  /* 0x0000002302002986 */ /* 0x0103e2000c101508 */
[C---:B--2---:R-:W-:Y:S01]  /*1ef0*/  LEA R6, P2, R0.reuse, R21, 0x1 ;  /* 0x0000001500067211 */ /* 0x044fe200078408ff */
[----:B------:R-:W-:Y:S01]  /*1f00*/  IMAD R10, R25, 0x8, R0 ;  /* 0x00000008190a7824 */ /* 0x000fe200078e0200 */
[----:B------:R-:W-:Y:S01]  /*1f10*/  ISETP.LT.AND P6, PT, R17, UR15, !P0 ;  /* 0x0000000f11007c0c */ /* 0x000fe2000c7c1270 */
[----:B-----5:R2:W-:Y:S01]  /*1f20*/  @P5 STG.E.U16 desc[UR8][R4.64], R37 ;  /* 0x0000002504005986 */ /* 0x0205e2000c101508 */
[----:B------:R-:W-:Y:S01]  /*1f30*/  LEA.HI.X.SX32 R7, R0, R23, 0x1, P2 ;  /* 0x0000001700077211 */ /* 0x000fe200010f0eff */
[----:B------:R-:W-:Y:S01]  /*1f40*/  IMAD R0, R25, 0x8, R10 ;  /* 0x0000000819007824 */ /* 0x000fe200078e020a */
[----:B------:R-:W-:Y:S02]  /*1f50*/  ISETP.LT.AND P2, PT, R12, UR15, !P0 ;  /* 0x0000000f0c007c0c */ /* 0x000fe4000c741270 */
[----:B0-----:R-:W-:Y:S01]  /*1f60*/  LEA R8, P5, R10, R21, 0x1 ;  /* 0x000000150a087211 */ /* 0x001fe200078a08ff */
[----:B------:R-:W-:Y:S01]  /*1f70*/  @P3 STG.E.U16 desc[UR8][R6.64], R39 ;  /* 0x0000002706003986 */ /* 0x000fe2000c101508 */
[----:B------:R-:W-:-:S02]  /*1f80*/  ISETP.LT.AND P3, PT, R15, UR15, !P0 ;  /* 0x0000000f0f007c0c */ /* 0x000fc4000c761270 */
[----:B------:R-:W-:Y:S01]  /*1f90*/  LEA.HI.X.SX32 R9, R10, R23, 0x1, P5 ;  /* 0x000000170a097211 */ /* 0x000fe200028f0eff */
[----:B------:R-:W-:Y:S01]  /*1fa0*/  IMAD R10, R25, 0x8, R0 ;  /* 0x00000008190a7824 */ /* 0x000fe200078e0200 */
[C---:B-1----:R-:W-:Y:S02]  /*1fb0*/  LEA R2, P5, R0.reuse, R21, 0x1 ;  /* 0x0000001500027211 */ /* 0x042fe400078a08ff */
[----:B------:R-:W-:Y:S01]  /*1fc0*/  PRMT R27, R27, 0x7632, R27 ;  /* 0x000076321b1b7816 */ /* 0x000fe2000000001b */
[----:B------:R0:W-:Y:S01]  /*1fd0*/  @P6 STG.E.U16 desc[UR8][R8.64], R41 ;  /* 0x0000002908006986 */ /* 0x0001e2000c101508 */
[----:B------:R-:W-:Y:S01]  /*1fe0*/  LEA.HI.X.SX32 R3, R0, R23, 0x1, P5 ;  /* 0x0000001700037211 */ /* 0x000fe200028f0eff */
[----:B------:R-:W-:Y:S01]  /*1ff0*/  IMAD R0, R25, 0x8, R10 ;  /* 0x0000000819007824 */ /* 0x000fe200078e020a */
[C---:B--2---:R-:W-:Y:S02]  /*2000*/  LEA R4, P6, R10.reuse, R21, 0x1 ;  /* 0x000000150a047211 */ /* 0x044fe400078c08ff */
[----:B------:R-:W-:Y:S01]  /*2010*/  ISETP.LT.AND P5, PT, R11, UR15, !P0 ;  /* 0x0000000f0b007c0c */ /* 0x000fe2000c7a1270 */
[----:B------:R-:W-:Y:S01]  /*2020*/  IMAD R11, R25, 0x8, R0 ;  /* 0x00000008190b7824 */ /* 0x000fe200078e0200 */
[----:B------:R-:W-:Y:S01]  /*2030*/  LEA.HI.X.SX32 R5, R10, R23, 0x1, P6 ;  /* 0x000000170a057211 */ /* 0x000fe200030f0eff */
[----:B------:R1:W-:Y:S01]  /*2040*/  @P3 STG.E.U16 desc[UR8][R2.64], R27 ;  /* 0x0000001b02003986 */ /* 0x0003e2000c101508 */
[----:B------:R-:W-:Y:S01]  /*2050*/  PRMT R29, R29, 0x7632, R29 ;  /* 0x000076321d1d7816 */ /* 0x000fe2000000001d */
[----:B------:R-:W-:Y:S01]  /*2060*/  IMAD R12, R25, 0x8, R11 ;  /* 0x00000008190c7824 */ /* 0x000fe200078e020b */
[----:B------:R-:W-:-:S02]  /*2070*/  PRMT R31, R31, 0x7632, R31 ;  /* 0x000076321f1f7816 */ /* 0x000fc4000000001f */
[-C--:B0-----:R-:W-:Y:S01]  /*2080*/  LEA R8, P3, R11, R21.reuse, 0x1 ;  /* 0x000000150b087211 */ /* 0x081fe200078608ff */
[----:B------:R0:W-:Y:S01]  /*2090*/  @P2 STG.E.U16 desc[UR8][R4.64], R29 ;  /* 0x0000001d04002986 */ /* 0x0001e2000c101508 */
[C---:B------:R-:W-:Y:S01]  /*20a0*/  LEA R6, P2, R0.reuse, R21, 0x1 ;  /* 0x0000001500067211 */ /* 0x040fe200078408ff */
[----:B------:R-:W-:Y:S01]  /*20b0*/  IMAD R15, R25, 0x8, R12 ;  /* 0x00000008190f7824 */ /* 0x000fe200078e020c */
[-C--:B------:R-:W-:Y:S02]  /*20c0*/  LEA.HI.X.SX32 R9, R11, R23.reuse, 0x1, P3 ;  /* 0x000000170b097211 */ /* 0x080fe400018f0eff */
[----:B------:R-:W-:Y:S01]  /*20d0*/  LEA.HI.X.SX32 R7, R0, R23, 0x1, P2 ;  /* 0x0000001700077211 */ /* 0x000fe200010f0eff */
[----:B------:R-:W-:Y:S01]  /*20e0*/  IMAD R0, R25, 0x8, R15 ;  /* 0x0000000819007824 */ /* 0x000fe200078e020f */
[----:B-1----:R-:W-:Y:S02]  /*20f0*/  LEA R2, P2, R15, R21, 0x1 ;  /* 0x000000150f027211 */ /* 0x002fe400078408ff */
[----:B------:R-:W-:Y:S01]  /*2100*/  ISETP.LT.AND P3, PT, R13, UR15, !P0 ;  /* 0x0000000f0d007c0c */ /* 0x000fe2000c761270 */
[----:B------:R1:W-:Y:S01]  /*2110*/  @P5 STG.E.U16 desc[UR8][R6.64], R31 ;  /* 0x0000001f06005986 */ /* 0x0003e2000c101508 */
[----:B------:R-:W-:Y:S01]  /*2120*/  LEA.HI.X.SX32 R3, R15, R23, 0x1, P2 ;  /* 0x000000170f037211 */ /* 0x000fe200010f0eff */
[----:B0-----:R-:W-:Y:S01]  /*2130*/  IMAD R5, R25, 0x8, R0 ;  /* 0x0000000819057824 */ /* 0x001fe200078e0200 */
[----:B------:R-:W-:-:S02]  /*2140*/  LEA R10, P6, R12, R21, 0x1 ;  /* 0x000000150c0a7211 */ /* 0x000fc400078c08ff */
[----:B------:R-:W-:Y:S02]  /*2150*/  ISETP.LT.AND P2, PT, R16, UR15, !P0 ;  /* 0x0000000f10007c0c */ /* 0x000fe4000c741270 */
[----:B------:R-:W-:Y:S02]  /*2160*/  ISETP.LT.AND P0, PT, R14, UR15, !P0 ;  /* 0x0000000f0e007c0c */ /* 0x000fe4000c701270 */
[----:B------:R-:W-:Y:S02]  /*2170*/  LEA.HI.X.SX32 R11, R12, R23, 0x1, P6 ;  /* 0x000000170c0b7211 */ /* 0x000fe400030f0eff */
[----:B------:R-:W-:Y:S02]  /*2180*/  LEA R12, P6, R0, R21, 0x1 ;  /* 0x00000015000c7211 */ /* 0x000fe400078c08ff */
[----:B------:R-:W-:Y:S02]  /*2190*/  PRMT R33, R33, 0x7632, R33 ;  /* 0x0000763221217816 */ /* 0x000fe40000000021 */
[----:B------:R-:W-:-:S02]  /*21a0*/  PRMT R35, R35, 0x7632, R35 ;  /* 0x0000763223237816 */ /* 0x000fc40000000023 */
[----:B------:R-:W-:Y:S01]  /*21b0*/  PRMT R37, R37, 0x7632, R37 ;  /* 0x0000763225257816 */ /* 0x000fe20000000025 */
[----:B------:R1:W-:Y:S01]  /*21c0*/  @P4 STG.E.U16 desc[UR8][R8.64], R33 ;  /* 0x0000002108004986 */ /* 0x0003e2000c101508 */
[----:B------:R-:W-:Y:S02]  /*21d0*/  LEA.HI.X.SX32 R13, R0, R23, 0x1, P6 ;  /* 0x00000017000d7211 */ /* 0x000fe400030f0eff */
[----:B------:R-:W-:Y:S01]  /*21e0*/  PRMT R39, R39, 0x7632, R39 ;  /* 0x0000763227277816 */ /* 0x000fe20000000027 */
[----:B------:R1:W-:Y:S01]  /*21f0*/  @P3 STG.E.U16 desc[UR8][R10.64], R35 ;  /* 0x000000230a003986 */ /* 0x0003e2000c101508 */
[----:B------:R-:W-:-:S03]  /*2200*/  LEA R4, P6, R5, R21, 0x1 ;  /* 0x0000001505047211 */ /* 0x000fc600078c08ff */
[----:B------:R1:W-:Y:S01]  /*2210*/  @P2 STG.E.U16 desc[UR8][R2.64], R37 ;  /* 0x0000002502002986 */ /* 0x0003e2000c101508 */
[----:B------:R-:W-:-:S03]  /*2220*/  LEA.HI.X.SX32 R5, R5, R23, 0x1, P6 ;  /* 0x0000001705057211 */ /* 0x000fc600030f0eff */
[----:B------:R1:W-:Y:S01]  /*2230*/  @P1 STG.E.U16 desc[UR8][R12.64], R39 ;  /* 0x000000270c001986 */ /* 0x0003e2000c101508 */
[----:B------:R-:W-:Y:S05]  /*2240*/  @!P0 EXIT ;  /* 0x000000000000894d */ /* 0x000fea0003800000 */
[----:B-1----:R-:W-:-:S05]  /*2250*/  PRMT R2, R41, 0x7632, R2 ;  /* 0x0000763229027816 */ /* 0x002fca0000000002 */
[----:B------:R-:W-:Y:S01]  /*2260*/  STG.E.U16 desc[UR8][R4.64], R2 ;  /* 0x0000000204007986 */ /* 0x000fe2000c101508 */
[----:B------:R-:W-:Y:S05]  /*2270*/  EXIT ;  /* 0x000000000000794d */ /* 0x000fea0003800000 */
.L_x_3:
[----:B------:R-:W-:-:S00]  /*2280*/  BRA `(.L_x_3) ;  /* 0xfffffffc00fc7947 */ /* 0x000fc0000383ffff */
[----:B------:R-:W-:-:S00]  /*2290*/  NOP ;  /* 0x0000000000007918 */ /* 0x000fc00000000000 */
        /* <DEDUP_REMOVED lines=14> */
.L_x_4:


//--------------------- .nv.shared.matmul_kernel  --------------------------
	.section	.nv.shared.matmul_kernel,"aw",@nobits
	.sectionflags	@""
	.align	16
	.zero		1024


//--------------------- .nv.shared.reserved.0     --------------------------
	.section	.nv.shared.reserved.0,"aw",@nobits
	.weak		__nv_reservedSMEM_offset_0_alias
	.size		__nv_reservedSMEM_offset_0_alias, 0, 64
	.other		__nv_reservedSMEM_offset_0_alias,@"STO_CUDA_RESERVED_SHARED STV_DEFAULT"
__nv_reservedSMEM_offset_0_alias:
	.zero		0
	.zero		64


//--------------------- .nv.constant0.matmul_kernel --------------------------
	.section	.nv.constant0.matmul_kernel,"a",@progbits
	.sectionflags	@""
	.align	4
.nv.constant0.matmul_kernel:
	.zero		976


//--------------------- SYMBOLS --------------------------

	.type		.nv.reservedSmem.offset0,@object
	.size		.nv.reservedSmem.offset0,0x4
	.type		.nv.reservedSmem.cap,@object
	.size		.nv.reservedSmem.cap,0x4
